//
// Generated by NVIDIA NVVM Compiler
//
// Compiler Build ID: CL-36424714
// Cuda compilation tools, release 13.0, V13.0.88
// Based on NVVM 20.0.0
//

.version 9.0
.target sm_100
.address_size 64

	// .globl	run_permutations
.extern .func  (.param .b32 func_retval0) vprintf
(
	.param .b64 vprintf_param_0,
	.param .b64 vprintf_param_1
)
;
.extern .func __assertfail
(
	.param .b64 __assertfail_param_0,
	.param .b64 __assertfail_param_1,
	.param .b32 __assertfail_param_2,
	.param .b64 __assertfail_param_3,
	.param .b64 __assertfail_param_4
)
;
.global .align 1 .b8 __unnamed_1[90] = {117, 110, 115, 105, 103, 110, 101, 100, 32, 108, 111, 110, 103, 32, 108, 111, 110, 103, 32, 101, 110, 117, 109, 101, 114, 97, 116, 101, 95, 112, 101, 114, 109, 117, 116, 97, 116, 105, 111, 110, 40, 117, 110, 115, 105, 103, 110, 101, 100, 32, 99, 104, 97, 114, 32, 42, 44, 32, 117, 110, 115, 105, 103, 110, 101, 100, 32, 99, 104, 97, 114, 32, 42, 44, 32, 117, 110, 115, 105, 103, 110, 101, 100, 32, 99, 104, 97, 114, 41};
.global .align 1 .b8 __unnamed_2[67] = {118, 111, 105, 100, 32, 112, 101, 114, 109, 117, 116, 97, 116, 101, 40, 117, 110, 115, 105, 103, 110, 101, 100, 32, 99, 104, 97, 114, 32, 42, 44, 32, 117, 110, 115, 105, 103, 110, 101, 100, 32, 99, 104, 97, 114, 44, 32, 117, 110, 115, 105, 103, 110, 101, 100, 32, 108, 111, 110, 103, 32, 108, 111, 110, 103, 41};
.global .align 1 .b8 $str$3[16] = {105, 110, 100, 101, 120, 32, 33, 61, 32, 40, 117, 56, 41, 45, 49};
.global .align 1 .b8 $str$4[27] = {47, 116, 109, 112, 47, 115, 97, 115, 115, 95, 99, 117, 95, 48, 52, 119, 101, 54, 109, 120, 109, 47, 107, 46, 99, 117};
.global .align 1 .b8 $str$10[6] = {102, 97, 108, 115, 101};
.global .align 1 .b8 $str$11[21] = {37, 108, 108, 117, 124, 37, 108, 108, 117, 124, 37, 108, 108, 117, 124, 37, 108, 108, 117, 10};

.visible .entry run_permutations(
	.param .u64 .ptr .align 1 run_permutations_param_0,
	.param .u64 .ptr .align 1 run_permutations_param_1,
	.param .u64 .ptr .align 1 run_permutations_param_2,
	.param .u8 run_permutations_param_3,
	.param .u64 run_permutations_param_4
)
{
	.local .align 16 .b8 	__local_depot0[80];
	.reg .b64 	%SP;
	.reg .b64 	%SPL;
	.reg .pred 	%p<137>;
	.reg .b16 	%rs<617>;
	.reg .b32 	%r<190>;
	.reg .b64 	%rd<496>;

	mov.u64 	%SPL, __local_depot0;
	cvta.local.u64 	%SP, %SPL;
	ld.param.u64 	%rd150, [run_permutations_param_1];
	ld.param.u64 	%rd148, [run_permutations_param_2];
	ld.param.u8 	%rs101, [run_permutations_param_3];
	ld.param.u64 	%rd448, [run_permutations_param_4];
	cvta.to.global.u64 	%rd1, %rd150;
	add.u64 	%rd2, %SPL, 0;
	add.u64 	%rd3, %SPL, 16;
	add.u64 	%rd4, %SPL, 32;
	mov.u32 	%r1, %ntid.x;
	mov.u32 	%r47, %nctaid.x;
	mul.lo.s32 	%r48, %r1, %r47;
	cvt.u64.u32 	%rd5, %r48;
	and.b64  	%rd154, %rd448, -4294967296;
	setp.ne.s64 	%p3, %rd154, 0;
	@%p3 bra 	$L__BB0_2;
	cvt.u32.u64 	%r49, %rd5;
	cvt.u32.u64 	%r50, %rd448;
	div.u32 	%r51, %r50, %r49;
	cvt.u64.u32 	%rd446, %r51;
	bra.uni 	$L__BB0_3;
$L__BB0_2:
	div.u64 	%rd446, %rd448, %rd5;
$L__BB0_3:
	add.u64 	%rd155, %SP, 48;
	add.u64 	%rd156, %SPL, 48;
	add.s64 	%rd157, %rd446, 1;
	mov.u32 	%r52, %ctaid.x;
	mov.u32 	%r53, %tid.x;
	mad.lo.s32 	%r54, %r52, %r1, %r53;
	cvt.u64.u32 	%rd9, %r54;
	mad.lo.s64 	%rd480, %rd9, %rd446, %rd9;
	add.s64 	%rd158, %rd480, %rd157;
	setp.lt.u64 	%p4, %rd158, %rd448;
	sub.s64 	%rd159, %rd448, %rd480;
	selp.b64 	%rd11, %rd157, %rd159, %p4;
	st.local.v2.u64 	[%rd156], {%rd11, %rd9};
	st.local.v2.u64 	[%rd156+16], {%rd480, %rd448};
	mov.u64 	%rd160, $str$11;
	cvta.global.u64 	%rd161, %rd160;
	{ // callseq 0, 0
	.param .b64 param0;
	st.param.b64 	[param0], %rd161;
	.param .b64 param1;
	st.param.b64 	[param1], %rd155;
	.param .b32 retval0;
	call.uni (retval0), 
	vprintf, 
	(
	param0, 
	param1
	);
	ld.param.b32 	%r55, [retval0];
	} // callseq 0
	setp.eq.s16 	%p5, %rs101, 0;
	@%p5 bra 	$L__BB0_40;
	and.b16  	%rs1, %rs101, 3;
	setp.lt.u16 	%p6, %rs101, 4;
	mov.b16 	%rs573, 0;
	mov.u64 	%rd447, %rd480;
	@%p6 bra 	$L__BB0_8;
	and.b16  	%rs573, %rs101, 252;
	mov.b16 	%rs575, 0;
	mov.u64 	%rd447, %rd480;
$L__BB0_6:
	.pragma "nounroll";
	sub.s16 	%rs104, %rs101, %rs575;
	cvt.u64.u16 	%rd162, %rs104;
	and.b64  	%rd46, %rd162, 255;
	and.b64  	%rd163, %rd448, -4294967296;
	setp.ne.s64 	%p7, %rd163, 0;
	@%p7 bra 	$L__BB0_48;
	cvt.u32.u64 	%r57, %rd46;
	cvt.u32.u64 	%r58, %rd448;
	div.u32 	%r59, %r58, %r57;
	cvt.u64.u32 	%rd461, %r59;
	bra.uni 	$L__BB0_49;
$L__BB0_8:
	setp.eq.s16 	%p16, %rs1, 0;
	@%p16 bra 	$L__BB0_31;
	setp.eq.s16 	%p17, %rs1, 1;
	@%p17 bra 	$L__BB0_23;
	sub.s16 	%rs112, %rs101, %rs573;
	cvt.u64.u16 	%rd185, %rs112;
	and.b64  	%rd14, %rd185, 255;
	and.b64  	%rd186, %rd448, -4294967296;
	setp.ne.s64 	%p18, %rd186, 0;
	@%p18 bra 	$L__BB0_12;
	cvt.u32.u64 	%r96, %rd14;
	cvt.u32.u64 	%r97, %rd448;
	div.u32 	%r98, %r97, %r96;
	cvt.u64.u32 	%rd449, %r98;
	bra.uni 	$L__BB0_13;
$L__BB0_12:
	div.u64 	%rd449, %rd448, %rd14;
$L__BB0_13:
	or.b64  	%rd187, %rd447, %rd449;
	and.b64  	%rd188, %rd187, -4294967296;
	setp.ne.s64 	%p19, %rd188, 0;
	@%p19 bra 	$L__BB0_15;
	cvt.u32.u64 	%r99, %rd449;
	cvt.u32.u64 	%r100, %rd447;
	div.u32 	%r101, %r100, %r99;
	mul.lo.s32 	%r102, %r101, %r99;
	sub.s32 	%r103, %r100, %r102;
	cvt.u64.u32 	%rd450, %r101;
	cvt.u64.u32 	%rd451, %r103;
	bra.uni 	$L__BB0_16;
$L__BB0_15:
	div.u64 	%rd450, %rd447, %rd449;
	mul.lo.s64 	%rd189, %rd450, %rd449;
	sub.s64 	%rd451, %rd447, %rd189;
$L__BB0_16:
	cvt.u64.u16 	%rd190, %rs573;
	add.s64 	%rd24, %rd2, %rd190;
	st.local.u8 	[%rd24], %rd450;
	not.b16 	%rs113, %rs573;
	add.s16 	%rs114, %rs101, %rs113;
	cvt.u64.u16 	%rd191, %rs114;
	and.b64  	%rd25, %rd191, 255;
	and.b64  	%rd192, %rd449, -4294967296;
	setp.ne.s64 	%p20, %rd192, 0;
	@%p20 bra 	$L__BB0_18;
	cvt.u32.u64 	%r104, %rd25;
	cvt.u32.u64 	%r105, %rd449;
	div.u32 	%r106, %r105, %r104;
	cvt.u64.u32 	%rd448, %r106;
	bra.uni 	$L__BB0_19;
$L__BB0_18:
	div.u64 	%rd448, %rd449, %rd25;
$L__BB0_19:
	or.b64  	%rd193, %rd451, %rd448;
	and.b64  	%rd194, %rd193, -4294967296;
	setp.ne.s64 	%p21, %rd194, 0;
	@%p21 bra 	$L__BB0_21;
	cvt.u32.u64 	%r107, %rd448;
	cvt.u32.u64 	%r108, %rd451;
	div.u32 	%r109, %r108, %r107;
	mul.lo.s32 	%r110, %r109, %r107;
	sub.s32 	%r111, %r108, %r110;
	cvt.u64.u32 	%rd453, %r109;
	cvt.u64.u32 	%rd447, %r111;
	bra.uni 	$L__BB0_22;
$L__BB0_21:
	div.u64 	%rd453, %rd451, %rd448;
	mul.lo.s64 	%rd195, %rd453, %rd448;
	sub.s64 	%rd447, %rd451, %rd195;
$L__BB0_22:
	st.local.u8 	[%rd24+1], %rd453;
	add.s16 	%rs573, %rs573, 2;
$L__BB0_23:
	and.b16  	%rs115, %rs101, 1;
	setp.eq.b16 	%p22, %rs115, 1;
	not.pred 	%p23, %p22;
	@%p23 bra 	$L__BB0_31;
	sub.s16 	%rs116, %rs101, %rs573;
	cvt.u64.u16 	%rd196, %rs116;
	and.b64  	%rd37, %rd196, 255;
	and.b64  	%rd197, %rd448, -4294967296;
	setp.ne.s64 	%p24, %rd197, 0;
	@%p24 bra 	$L__BB0_26;
	cvt.u32.u64 	%r112, %rd37;
	cvt.u32.u64 	%r113, %rd448;
	div.u32 	%r114, %r113, %r112;
	cvt.u64.u32 	%rd457, %r114;
	bra.uni 	$L__BB0_27;
$L__BB0_26:
	div.u64 	%rd457, %rd448, %rd37;
$L__BB0_27:
	or.b64  	%rd198, %rd447, %rd457;
	and.b64  	%rd199, %rd198, -4294967296;
	setp.ne.s64 	%p25, %rd199, 0;
	@%p25 bra 	$L__BB0_29;
	cvt.u32.u64 	%r115, %rd457;
	cvt.u32.u64 	%r116, %rd447;
	div.u32 	%r117, %r116, %r115;
	cvt.u64.u32 	%rd458, %r117;
	bra.uni 	$L__BB0_30;
$L__BB0_29:
	div.u64 	%rd458, %rd447, %rd457;
$L__BB0_30:
	cvt.u64.u16 	%rd200, %rs573;
	and.b64  	%rd201, %rd200, 255;
	add.s64 	%rd202, %rd2, %rd201;
	st.local.u8 	[%rd202], %rd458;
$L__BB0_31:
	add.s16 	%rs577, %rs101, -1;
	mov.b16 	%rs576, 0;
	mov.u16 	%rs578, %rs101;
$L__BB0_32:
	mov.u16 	%rs14, %rs578;
	mov.u16 	%rs578, %rs577;
	cvt.u64.u16 	%rd203, %rs578;
	and.b64  	%rd204, %rd203, 255;
	add.s64 	%rd205, %rd2, %rd204;
	ld.local.u8 	%rs15, [%rd205];
	sub.s16 	%rs16, %rs101, %rs14;
	and.b16  	%rs118, %rs16, 255;
	setp.le.u16 	%p26, %rs118, %rs15;
	@%p26 bra 	$L__BB0_39;
	sub.s16 	%rs119, %rs576, %rs15;
	and.b16  	%rs17, %rs119, 3;
	setp.eq.s16 	%p27, %rs17, 0;
	mov.u16 	%rs579, %rs16;
	@%p27 bra 	$L__BB0_37;
	cvt.u64.u16 	%rd206, %rs16;
	and.b64  	%rd207, %rd206, 255;
	add.s64 	%rd208, %rd3, %rd207;
	ld.local.u8 	%rs120, [%rd208+-1];
	st.local.u8 	[%rd208], %rs120;
	add.s16 	%rs579, %rs16, -1;
	setp.eq.s16 	%p28, %rs17, 1;
	@%p28 bra 	$L__BB0_37;
	cvt.u64.u16 	%rd209, %rs579;
	and.b64  	%rd210, %rd209, 255;
	add.s64 	%rd211, %rd3, %rd210;
	ld.local.u8 	%rs121, [%rd211+-1];
	st.local.u8 	[%rd211], %rs121;
	add.s16 	%rs579, %rs16, -2;
	setp.eq.s16 	%p29, %rs17, 2;
	@%p29 bra 	$L__BB0_37;
	cvt.u64.u16 	%rd212, %rs579;
	and.b64  	%rd213, %rd212, 255;
	add.s64 	%rd214, %rd3, %rd213;
	ld.local.u8 	%rs122, [%rd214+-1];
	st.local.u8 	[%rd214], %rs122;
	add.s16 	%rs579, %rs16, -3;
$L__BB0_37:
	sub.s16 	%rs123, %rs15, %rs576;
	and.b16  	%rs124, %rs123, 255;
	setp.gt.u16 	%p30, %rs124, 252;
	@%p30 bra 	$L__BB0_39;
$L__BB0_38:
	cvt.u64.u16 	%rd215, %rs579;
	and.b64  	%rd216, %rd215, 255;
	add.s64 	%rd217, %rd3, %rd216;
	ld.local.u8 	%rs125, [%rd217+-1];
	st.local.u8 	[%rd217], %rs125;
	add.s16 	%rs126, %rs579, -1;
	cvt.u64.u16 	%rd218, %rs126;
	and.b64  	%rd219, %rd218, 255;
	add.s64 	%rd220, %rd3, %rd219;
	ld.local.u8 	%rs127, [%rd220+-1];
	st.local.u8 	[%rd220], %rs127;
	add.s16 	%rs128, %rs579, -2;
	cvt.u64.u16 	%rd221, %rs128;
	and.b64  	%rd222, %rd221, 255;
	add.s64 	%rd223, %rd3, %rd222;
	ld.local.u8 	%rs129, [%rd223+-1];
	st.local.u8 	[%rd223], %rs129;
	add.s16 	%rs130, %rs579, -3;
	cvt.u64.u16 	%rd224, %rs130;
	and.b64  	%rd225, %rd224, 255;
	add.s64 	%rd226, %rd3, %rd225;
	ld.local.u8 	%rs131, [%rd226+-1];
	st.local.u8 	[%rd226], %rs131;
	add.s16 	%rs579, %rs579, -4;
	and.b16  	%rs132, %rs579, 255;
	setp.gt.u16 	%p31, %rs132, %rs15;
	@%p31 bra 	$L__BB0_38;
$L__BB0_39:
	cvt.u64.u16 	%rd227, %rs15;
	add.s64 	%rd228, %rd3, %rd227;
	st.local.u8 	[%rd228], %rs14;
	add.s16 	%rs577, %rs578, -1;
	and.b16  	%rs133, %rs577, 255;
	setp.lt.u16 	%p32, %rs133, %rs101;
	add.s16 	%rs576, %rs576, 1;
	@%p32 bra 	$L__BB0_32;
$L__BB0_40:
	cvta.to.global.u64 	%rd229, %rd148;
	shl.b64 	%rd230, %rd9, 4;
	add.s64 	%rd231, %rd229, %rd230;
	add.s64 	%rd86, %rd231, 8;
	mov.b16 	%rs134, 0;
	st.global.u8 	[%rd231+8], %rs134;
	cvt.u64.u16 	%rd87, %rs101;
	setp.eq.s64 	%p33, %rd11, 0;
	@%p33 bra 	$L__BB0_183;
	setp.ne.s16 	%p34, %rs101, 0;
	add.s16 	%rs26, %rs101, -2;
	cvt.u32.u16 	%r118, %rs26;
	and.b32  	%r2, %r118, 255;
	cvt.u32.u16 	%r3, %rs101;
	add.s32 	%r4, %r3, -2;
	add.s32 	%r5, %r3, -1;
	add.s16 	%rs27, %rs101, -1;
	cvt.u32.u16 	%r119, %rs27;
	and.b32  	%r6, %r119, 255;
	cvt.u64.u16 	%rd232, %rs27;
	and.b64  	%rd88, %rd232, 255;
	@%p34 bra 	$L__BB0_90;
	setp.lt.s32 	%p120, %r4, %r2;
	@%p120 bra 	$L__BB0_71;
	add.s64 	%rd411, %rd87, %rd3;
	add.s64 	%rd89, %rd411, -2;
	add.s64 	%rd90, %rd3, 2;
	mov.b64 	%rd476, 0;
$L__BB0_44:
	setp.eq.s64 	%p121, %rd476, 0;
	@%p121 bra 	$L__BB0_80;
	mov.u32 	%r180, %r2;
	mov.u16 	%rs584, %rs26;
$L__BB0_46:
	cvt.u64.u16 	%rd412, %rs584;
	and.b64  	%rd413, %rd412, 255;
	add.s64 	%rd414, %rd3, %rd413;
	ld.local.u8 	%rs287, [%rd414];
	ld.local.u8 	%rs288, [%rd414+1];
	setp.le.u16 	%p122, %rs287, %rs288;
	@%p122 bra 	$L__BB0_88;
	add.s16 	%rs584, %rs584, -1;
	cvt.u32.u16 	%r169, %rs584;
	and.b32  	%r180, %r169, 255;
	setp.lt.s32 	%p123, %r4, %r180;
	@%p123 bra 	$L__BB0_88;
	bra.uni 	$L__BB0_46;
$L__BB0_48:
	div.u64 	%rd461, %rd448, %rd46;
$L__BB0_49:
	or.b64  	%rd164, %rd447, %rd461;
	and.b64  	%rd165, %rd164, -4294967296;
	setp.ne.s64 	%p8, %rd165, 0;
	@%p8 bra 	$L__BB0_51;
	cvt.u32.u64 	%r60, %rd461;
	cvt.u32.u64 	%r61, %rd447;
	div.u32 	%r62, %r61, %r60;
	mul.lo.s32 	%r63, %r62, %r60;
	sub.s32 	%r64, %r61, %r63;
	cvt.u64.u32 	%rd462, %r62;
	cvt.u64.u32 	%rd463, %r64;
	bra.uni 	$L__BB0_52;
$L__BB0_51:
	div.u64 	%rd462, %rd447, %rd461;
	mul.lo.s64 	%rd166, %rd462, %rd461;
	sub.s64 	%rd463, %rd447, %rd166;
$L__BB0_52:
	cvt.u16.u64 	%rs8, %rd462;
	not.b16 	%rs105, %rs575;
	add.s16 	%rs106, %rs101, %rs105;
	cvt.u64.u16 	%rd167, %rs106;
	and.b64  	%rd56, %rd167, 255;
	and.b64  	%rd168, %rd461, -4294967296;
	setp.ne.s64 	%p9, %rd168, 0;
	@%p9 bra 	$L__BB0_54;
	cvt.u32.u64 	%r65, %rd56;
	cvt.u32.u64 	%r66, %rd461;
	div.u32 	%r67, %r66, %r65;
	cvt.u64.u32 	%rd464, %r67;
	bra.uni 	$L__BB0_55;
$L__BB0_54:
	div.u64 	%rd464, %rd461, %rd56;
$L__BB0_55:
	or.b64  	%rd169, %rd463, %rd464;
	and.b64  	%rd170, %rd169, -4294967296;
	setp.ne.s64 	%p10, %rd170, 0;
	@%p10 bra 	$L__BB0_57;
	cvt.u32.u64 	%r68, %rd464;
	cvt.u32.u64 	%r69, %rd463;
	div.u32 	%r70, %r69, %r68;
	mul.lo.s32 	%r71, %r70, %r68;
	sub.s32 	%r72, %r69, %r71;
	cvt.u64.u32 	%rd465, %r70;
	cvt.u64.u32 	%rd466, %r72;
	bra.uni 	$L__BB0_58;
$L__BB0_57:
	div.u64 	%rd465, %rd463, %rd464;
	mul.lo.s64 	%rd171, %rd465, %rd464;
	sub.s64 	%rd466, %rd463, %rd171;
$L__BB0_58:
	cvt.u16.u64 	%rs9, %rd465;
	add.s16 	%rs108, %rs104, -2;
	cvt.u64.u16 	%rd172, %rs108;
	and.b64  	%rd66, %rd172, 255;
	and.b64  	%rd173, %rd464, -4294967296;
	setp.ne.s64 	%p11, %rd173, 0;
	@%p11 bra 	$L__BB0_60;
	cvt.u32.u64 	%r73, %rd66;
	cvt.u32.u64 	%r74, %rd464;
	div.u32 	%r75, %r74, %r73;
	cvt.u64.u32 	%rd467, %r75;
	bra.uni 	$L__BB0_61;
$L__BB0_60:
	div.u64 	%rd467, %rd464, %rd66;
$L__BB0_61:
	or.b64  	%rd174, %rd466, %rd467;
	and.b64  	%rd175, %rd174, -4294967296;
	setp.ne.s64 	%p12, %rd175, 0;
	@%p12 bra 	$L__BB0_63;
	cvt.u32.u64 	%r76, %rd467;
	cvt.u32.u64 	%r77, %rd466;
	div.u32 	%r78, %r77, %r76;
	mul.lo.s32 	%r79, %r78, %r76;
	sub.s32 	%r80, %r77, %r79;
	cvt.u64.u32 	%rd468, %r78;
	cvt.u64.u32 	%rd469, %r80;
	bra.uni 	$L__BB0_64;
$L__BB0_63:
	div.u64 	%rd468, %rd466, %rd467;
	mul.lo.s64 	%rd176, %rd468, %rd467;
	sub.s64 	%rd469, %rd466, %rd176;
$L__BB0_64:
	cvt.u16.u64 	%rs10, %rd468;
	add.s16 	%rs110, %rs104, -3;
	cvt.u64.u16 	%rd177, %rs110;
	and.b64  	%rd76, %rd177, 255;
	and.b64  	%rd178, %rd467, -4294967296;
	setp.ne.s64 	%p13, %rd178, 0;
	@%p13 bra 	$L__BB0_66;
	cvt.u32.u64 	%r81, %rd76;
	cvt.u32.u64 	%r82, %rd467;
	div.u32 	%r83, %r82, %r81;
	cvt.u64.u32 	%rd448, %r83;
	bra.uni 	$L__BB0_67;
$L__BB0_66:
	div.u64 	%rd448, %rd467, %rd76;
$L__BB0_67:
	or.b64  	%rd179, %rd469, %rd448;
	and.b64  	%rd180, %rd179, -4294967296;
	setp.ne.s64 	%p14, %rd180, 0;
	@%p14 bra 	$L__BB0_69;
	cvt.u32.u64 	%r84, %rd448;
	cvt.u32.u64 	%r85, %rd469;
	div.u32 	%r86, %r85, %r84;
	mul.lo.s32 	%r87, %r86, %r84;
	sub.s32 	%r88, %r85, %r87;
	cvt.u64.u32 	%rd471, %r86;
	cvt.u64.u32 	%rd447, %r88;
	bra.uni 	$L__BB0_70;
$L__BB0_69:
	div.u64 	%rd471, %rd469, %rd448;
	mul.lo.s64 	%rd181, %rd471, %rd448;
	sub.s64 	%rd447, %rd469, %rd181;
$L__BB0_70:
	cvt.u32.u64 	%r89, %rd471;
	cvt.u32.u16 	%r90, %rs10;
	prmt.b32 	%r91, %r90, %r89, 0x3340U;
	cvt.u32.u16 	%r92, %rs9;
	cvt.u32.u16 	%r93, %rs8;
	prmt.b32 	%r94, %r93, %r92, 0x3340U;
	prmt.b32 	%r95, %r94, %r91, 0x5410U;
	cvt.u64.u16 	%rd182, %rs575;
	and.b64  	%rd183, %rd182, 255;
	add.s64 	%rd184, %rd2, %rd183;
	st.local.u32 	[%rd184], %r95;
	add.s16 	%rs575, %rs575, 4;
	and.b16  	%rs111, %rs575, 255;
	setp.eq.s16 	%p15, %rs111, %rs573;
	@%p15 bra 	$L__BB0_8;
	bra.uni 	$L__BB0_6;
$L__BB0_71:
	cvt.u64.u16 	%rd439, %rs26;
	and.b64  	%rd440, %rd439, 255;
	add.s64 	%rd91, %rd3, %rd440;
	add.s64 	%rd92, %rd3, %rd87;
	mov.b64 	%rd473, 0;
$L__BB0_72:
	setp.eq.s64 	%p133, %rd473, 0;
	@%p133 bra 	$L__BB0_76;
	ld.local.u8 	%rs28, [%rd91];
	mov.b16 	%rs581, 0;
$L__BB0_74:
	add.s16 	%rs581, %rs581, -1;
	cvt.u64.u16 	%rd441, %rs581;
	and.b64  	%rd442, %rd441, 255;
	add.s64 	%rd95, %rd3, %rd442;
	ld.local.u8 	%rs31, [%rd95];
	setp.gt.u16 	%p134, %rs28, %rs31;
	@%p134 bra 	$L__BB0_74;
	st.local.u8 	[%rd91], %rs31;
	st.local.u8 	[%rd95], %rs28;
	ld.local.u8 	%rs313, [%rd91+1];
	ld.local.u8 	%rs314, [%rd3+-1];
	st.local.u8 	[%rd91+1], %rs314;
	st.local.u8 	[%rd3+-1], %rs313;
	ld.local.u8 	%rs315, [%rd91+2];
	ld.local.u8 	%rs316, [%rd92+-2];
	st.local.u8 	[%rd91+2], %rs316;
	st.local.u8 	[%rd92+-2], %rs315;
	ld.local.u8 	%rs317, [%rd91+3];
	ld.local.u8 	%rs318, [%rd92+-3];
	st.local.u8 	[%rd91+3], %rs318;
	st.local.u8 	[%rd92+-3], %rs317;
	ld.local.u8 	%rs319, [%rd91+4];
	ld.local.u8 	%rs320, [%rd92+-4];
	st.local.u8 	[%rd91+4], %rs320;
	st.local.u8 	[%rd92+-4], %rs319;
	ld.local.u8 	%rs321, [%rd91+5];
	ld.local.u8 	%rs322, [%rd92+-5];
	st.local.u8 	[%rd91+5], %rs322;
	st.local.u8 	[%rd92+-5], %rs321;
	ld.local.u8 	%rs323, [%rd91+6];
	ld.local.u8 	%rs324, [%rd92+-6];
	st.local.u8 	[%rd91+6], %rs324;
	st.local.u8 	[%rd92+-6], %rs323;
	ld.local.u8 	%rs325, [%rd91+7];
	ld.local.u8 	%rs326, [%rd92+-7];
	st.local.u8 	[%rd91+7], %rs326;
	st.local.u8 	[%rd92+-7], %rs325;
	ld.local.u8 	%rs327, [%rd91+8];
	ld.local.u8 	%rs328, [%rd92+-8];
	st.local.u8 	[%rd91+8], %rs328;
	st.local.u8 	[%rd92+-8], %rs327;
	ld.local.u8 	%rs329, [%rd91+9];
	ld.local.u8 	%rs330, [%rd92+-9];
	st.local.u8 	[%rd91+9], %rs330;
	st.local.u8 	[%rd92+-9], %rs329;
	ld.local.u8 	%rs331, [%rd91+10];
	ld.local.u8 	%rs332, [%rd92+-10];
	st.local.u8 	[%rd91+10], %rs332;
	st.local.u8 	[%rd92+-10], %rs331;
	ld.local.u8 	%rs333, [%rd91+11];
	ld.local.u8 	%rs334, [%rd92+-11];
	st.local.u8 	[%rd91+11], %rs334;
	st.local.u8 	[%rd92+-11], %rs333;
	ld.local.u8 	%rs335, [%rd91+12];
	ld.local.u8 	%rs336, [%rd92+-12];
	st.local.u8 	[%rd91+12], %rs336;
	st.local.u8 	[%rd92+-12], %rs335;
	ld.local.u8 	%rs337, [%rd91+13];
	ld.local.u8 	%rs338, [%rd92+-13];
	st.local.u8 	[%rd91+13], %rs338;
	st.local.u8 	[%rd92+-13], %rs337;
	ld.local.u8 	%rs339, [%rd91+14];
	ld.local.u8 	%rs340, [%rd92+-14];
	st.local.u8 	[%rd91+14], %rs340;
	st.local.u8 	[%rd92+-14], %rs339;
	ld.local.u8 	%rs341, [%rd91+15];
	ld.local.u8 	%rs342, [%rd92+-15];
	st.local.u8 	[%rd91+15], %rs342;
	st.local.u8 	[%rd92+-15], %rs341;
	ld.local.u8 	%rs343, [%rd91+16];
	ld.local.u8 	%rs344, [%rd92+-16];
	st.local.u8 	[%rd91+16], %rs344;
	st.local.u8 	[%rd92+-16], %rs343;
	ld.local.u8 	%rs345, [%rd91+17];
	ld.local.u8 	%rs346, [%rd92+-17];
	st.local.u8 	[%rd91+17], %rs346;
	st.local.u8 	[%rd92+-17], %rs345;
	ld.local.u8 	%rs347, [%rd91+18];
	ld.local.u8 	%rs348, [%rd92+-18];
	st.local.u8 	[%rd91+18], %rs348;
	st.local.u8 	[%rd92+-18], %rs347;
	ld.local.u8 	%rs349, [%rd91+19];
	ld.local.u8 	%rs350, [%rd92+-19];
	st.local.u8 	[%rd91+19], %rs350;
	st.local.u8 	[%rd92+-19], %rs349;
	ld.local.u8 	%rs351, [%rd91+20];
	ld.local.u8 	%rs352, [%rd92+-20];
	st.local.u8 	[%rd91+20], %rs352;
	st.local.u8 	[%rd92+-20], %rs351;
	ld.local.u8 	%rs353, [%rd91+21];
	ld.local.u8 	%rs354, [%rd92+-21];
	st.local.u8 	[%rd91+21], %rs354;
	st.local.u8 	[%rd92+-21], %rs353;
	ld.local.u8 	%rs355, [%rd91+22];
	ld.local.u8 	%rs356, [%rd92+-22];
	st.local.u8 	[%rd91+22], %rs356;
	st.local.u8 	[%rd92+-22], %rs355;
	ld.local.u8 	%rs357, [%rd91+23];
	ld.local.u8 	%rs358, [%rd92+-23];
	st.local.u8 	[%rd91+23], %rs358;
	st.local.u8 	[%rd92+-23], %rs357;
	ld.local.u8 	%rs359, [%rd91+24];
	ld.local.u8 	%rs360, [%rd92+-24];
	st.local.u8 	[%rd91+24], %rs360;
	st.local.u8 	[%rd92+-24], %rs359;
	ld.local.u8 	%rs361, [%rd91+25];
	ld.local.u8 	%rs362, [%rd92+-25];
	st.local.u8 	[%rd91+25], %rs362;
	st.local.u8 	[%rd92+-25], %rs361;
	ld.local.u8 	%rs363, [%rd91+26];
	ld.local.u8 	%rs364, [%rd92+-26];
	st.local.u8 	[%rd91+26], %rs364;
	st.local.u8 	[%rd92+-26], %rs363;
	ld.local.u8 	%rs365, [%rd91+27];
	ld.local.u8 	%rs366, [%rd92+-27];
	st.local.u8 	[%rd91+27], %rs366;
	st.local.u8 	[%rd92+-27], %rs365;
	ld.local.u8 	%rs367, [%rd91+28];
	ld.local.u8 	%rs368, [%rd92+-28];
	st.local.u8 	[%rd91+28], %rs368;
	st.local.u8 	[%rd92+-28], %rs367;
	ld.local.u8 	%rs369, [%rd91+29];
	ld.local.u8 	%rs370, [%rd92+-29];
	st.local.u8 	[%rd91+29], %rs370;
	st.local.u8 	[%rd92+-29], %rs369;
	ld.local.u8 	%rs371, [%rd91+30];
	ld.local.u8 	%rs372, [%rd92+-30];
	st.local.u8 	[%rd91+30], %rs372;
	st.local.u8 	[%rd92+-30], %rs371;
	ld.local.u8 	%rs373, [%rd91+31];
	ld.local.u8 	%rs374, [%rd92+-31];
	st.local.u8 	[%rd91+31], %rs374;
	st.local.u8 	[%rd92+-31], %rs373;
	ld.local.u8 	%rs375, [%rd91+32];
	ld.local.u8 	%rs376, [%rd92+-32];
	st.local.u8 	[%rd91+32], %rs376;
	st.local.u8 	[%rd92+-32], %rs375;
	ld.local.u8 	%rs377, [%rd91+33];
	ld.local.u8 	%rs378, [%rd92+-33];
	st.local.u8 	[%rd91+33], %rs378;
	st.local.u8 	[%rd92+-33], %rs377;
	ld.local.u8 	%rs379, [%rd91+34];
	ld.local.u8 	%rs380, [%rd92+-34];
	st.local.u8 	[%rd91+34], %rs380;
	st.local.u8 	[%rd92+-34], %rs379;
	ld.local.u8 	%rs381, [%rd91+35];
	ld.local.u8 	%rs382, [%rd92+-35];
	st.local.u8 	[%rd91+35], %rs382;
	st.local.u8 	[%rd92+-35], %rs381;
	ld.local.u8 	%rs383, [%rd91+36];
	ld.local.u8 	%rs384, [%rd92+-36];
	st.local.u8 	[%rd91+36], %rs384;
	st.local.u8 	[%rd92+-36], %rs383;
	ld.local.u8 	%rs385, [%rd91+37];
	ld.local.u8 	%rs386, [%rd92+-37];
	st.local.u8 	[%rd91+37], %rs386;
	st.local.u8 	[%rd92+-37], %rs385;
	ld.local.u8 	%rs387, [%rd91+38];
	ld.local.u8 	%rs388, [%rd92+-38];
	st.local.u8 	[%rd91+38], %rs388;
	st.local.u8 	[%rd92+-38], %rs387;
	ld.local.u8 	%rs389, [%rd91+39];
	ld.local.u8 	%rs390, [%rd92+-39];
	st.local.u8 	[%rd91+39], %rs390;
	st.local.u8 	[%rd92+-39], %rs389;
	ld.local.u8 	%rs391, [%rd91+40];
	ld.local.u8 	%rs392, [%rd92+-40];
	st.local.u8 	[%rd91+40], %rs392;
	st.local.u8 	[%rd92+-40], %rs391;
	ld.local.u8 	%rs393, [%rd91+41];
	ld.local.u8 	%rs394, [%rd92+-41];
	st.local.u8 	[%rd91+41], %rs394;
	st.local.u8 	[%rd92+-41], %rs393;
	ld.local.u8 	%rs395, [%rd91+42];
	ld.local.u8 	%rs396, [%rd92+-42];
	st.local.u8 	[%rd91+42], %rs396;
	st.local.u8 	[%rd92+-42], %rs395;
	ld.local.u8 	%rs397, [%rd91+43];
	ld.local.u8 	%rs398, [%rd92+-43];
	st.local.u8 	[%rd91+43], %rs398;
	st.local.u8 	[%rd92+-43], %rs397;
	ld.local.u8 	%rs399, [%rd91+44];
	ld.local.u8 	%rs400, [%rd92+-44];
	st.local.u8 	[%rd91+44], %rs400;
	st.local.u8 	[%rd92+-44], %rs399;
	ld.local.u8 	%rs401, [%rd91+45];
	ld.local.u8 	%rs402, [%rd92+-45];
	st.local.u8 	[%rd91+45], %rs402;
	st.local.u8 	[%rd92+-45], %rs401;
	ld.local.u8 	%rs403, [%rd91+46];
	ld.local.u8 	%rs404, [%rd92+-46];
	st.local.u8 	[%rd91+46], %rs404;
	st.local.u8 	[%rd92+-46], %rs403;
	ld.local.u8 	%rs405, [%rd91+47];
	ld.local.u8 	%rs406, [%rd92+-47];
	st.local.u8 	[%rd91+47], %rs406;
	st.local.u8 	[%rd92+-47], %rs405;
	ld.local.u8 	%rs407, [%rd91+48];
	ld.local.u8 	%rs408, [%rd92+-48];
	st.local.u8 	[%rd91+48], %rs408;
	st.local.u8 	[%rd92+-48], %rs407;
	ld.local.u8 	%rs409, [%rd91+49];
	ld.local.u8 	%rs410, [%rd92+-49];
	st.local.u8 	[%rd91+49], %rs410;
	st.local.u8 	[%rd92+-49], %rs409;
	ld.local.u8 	%rs411, [%rd91+50];
	ld.local.u8 	%rs412, [%rd92+-50];
	st.local.u8 	[%rd91+50], %rs412;
	st.local.u8 	[%rd92+-50], %rs411;
	ld.local.u8 	%rs413, [%rd91+51];
	ld.local.u8 	%rs414, [%rd92+-51];
	st.local.u8 	[%rd91+51], %rs414;
	st.local.u8 	[%rd92+-51], %rs413;
	ld.local.u8 	%rs415, [%rd91+52];
	ld.local.u8 	%rs416, [%rd92+-52];
	st.local.u8 	[%rd91+52], %rs416;
	st.local.u8 	[%rd92+-52], %rs415;
	ld.local.u8 	%rs417, [%rd91+53];
	ld.local.u8 	%rs418, [%rd92+-53];
	st.local.u8 	[%rd91+53], %rs418;
	st.local.u8 	[%rd92+-53], %rs417;
	ld.local.u8 	%rs419, [%rd91+54];
	ld.local.u8 	%rs420, [%rd92+-54];
	st.local.u8 	[%rd91+54], %rs420;
	st.local.u8 	[%rd92+-54], %rs419;
	ld.local.u8 	%rs421, [%rd91+55];
	ld.local.u8 	%rs422, [%rd92+-55];
	st.local.u8 	[%rd91+55], %rs422;
	st.local.u8 	[%rd92+-55], %rs421;
	ld.local.u8 	%rs423, [%rd91+56];
	ld.local.u8 	%rs424, [%rd92+-56];
	st.local.u8 	[%rd91+56], %rs424;
	st.local.u8 	[%rd92+-56], %rs423;
	ld.local.u8 	%rs425, [%rd91+57];
	ld.local.u8 	%rs426, [%rd92+-57];
	st.local.u8 	[%rd91+57], %rs426;
	st.local.u8 	[%rd92+-57], %rs425;
	ld.local.u8 	%rs427, [%rd91+58];
	ld.local.u8 	%rs428, [%rd92+-58];
	st.local.u8 	[%rd91+58], %rs428;
	st.local.u8 	[%rd92+-58], %rs427;
	ld.local.u8 	%rs429, [%rd91+59];
	ld.local.u8 	%rs430, [%rd92+-59];
	st.local.u8 	[%rd91+59], %rs430;
	st.local.u8 	[%rd92+-59], %rs429;
	ld.local.u8 	%rs431, [%rd91+60];
	ld.local.u8 	%rs432, [%rd92+-60];
	st.local.u8 	[%rd91+60], %rs432;
	st.local.u8 	[%rd92+-60], %rs431;
	ld.local.u8 	%rs433, [%rd91+61];
	ld.local.u8 	%rs434, [%rd92+-61];
	st.local.u8 	[%rd91+61], %rs434;
	st.local.u8 	[%rd92+-61], %rs433;
	ld.local.u8 	%rs435, [%rd91+62];
	ld.local.u8 	%rs436, [%rd92+-62];
	st.local.u8 	[%rd91+62], %rs436;
	st.local.u8 	[%rd92+-62], %rs435;
	ld.local.u8 	%rs437, [%rd91+63];
	ld.local.u8 	%rs438, [%rd92+-63];
	st.local.u8 	[%rd91+63], %rs438;
	st.local.u8 	[%rd92+-63], %rs437;
	ld.local.u8 	%rs439, [%rd91+64];
	ld.local.u8 	%rs440, [%rd92+-64];
	st.local.u8 	[%rd91+64], %rs440;
	st.local.u8 	[%rd92+-64], %rs439;
	ld.local.u8 	%rs441, [%rd91+65];
	ld.local.u8 	%rs442, [%rd92+-65];
	st.local.u8 	[%rd91+65], %rs442;
	st.local.u8 	[%rd92+-65], %rs441;
	ld.local.u8 	%rs443, [%rd91+66];
	ld.local.u8 	%rs444, [%rd92+-66];
	st.local.u8 	[%rd91+66], %rs444;
	st.local.u8 	[%rd92+-66], %rs443;
	ld.local.u8 	%rs445, [%rd91+67];
	ld.local.u8 	%rs446, [%rd92+-67];
	st.local.u8 	[%rd91+67], %rs446;
	st.local.u8 	[%rd92+-67], %rs445;
	ld.local.u8 	%rs447, [%rd91+68];
	ld.local.u8 	%rs448, [%rd92+-68];
	st.local.u8 	[%rd91+68], %rs448;
	st.local.u8 	[%rd92+-68], %rs447;
	ld.local.u8 	%rs449, [%rd91+69];
	ld.local.u8 	%rs450, [%rd92+-69];
	st.local.u8 	[%rd91+69], %rs450;
	st.local.u8 	[%rd92+-69], %rs449;
	ld.local.u8 	%rs451, [%rd91+70];
	ld.local.u8 	%rs452, [%rd92+-70];
	st.local.u8 	[%rd91+70], %rs452;
	st.local.u8 	[%rd92+-70], %rs451;
	ld.local.u8 	%rs453, [%rd91+71];
	ld.local.u8 	%rs454, [%rd92+-71];
	st.local.u8 	[%rd91+71], %rs454;
	st.local.u8 	[%rd92+-71], %rs453;
	ld.local.u8 	%rs455, [%rd91+72];
	ld.local.u8 	%rs456, [%rd92+-72];
	st.local.u8 	[%rd91+72], %rs456;
	st.local.u8 	[%rd92+-72], %rs455;
	ld.local.u8 	%rs457, [%rd91+73];
	ld.local.u8 	%rs458, [%rd92+-73];
	st.local.u8 	[%rd91+73], %rs458;
	st.local.u8 	[%rd92+-73], %rs457;
	ld.local.u8 	%rs459, [%rd91+74];
	ld.local.u8 	%rs460, [%rd92+-74];
	st.local.u8 	[%rd91+74], %rs460;
	st.local.u8 	[%rd92+-74], %rs459;
	ld.local.u8 	%rs461, [%rd91+75];
	ld.local.u8 	%rs462, [%rd92+-75];
	st.local.u8 	[%rd91+75], %rs462;
	st.local.u8 	[%rd92+-75], %rs461;
	ld.local.u8 	%rs463, [%rd91+76];
	ld.local.u8 	%rs464, [%rd92+-76];
	st.local.u8 	[%rd91+76], %rs464;
	st.local.u8 	[%rd92+-76], %rs463;
	ld.local.u8 	%rs465, [%rd91+77];
	ld.local.u8 	%rs466, [%rd92+-77];
	st.local.u8 	[%rd91+77], %rs466;
	st.local.u8 	[%rd92+-77], %rs465;
	ld.local.u8 	%rs467, [%rd91+78];
	ld.local.u8 	%rs468, [%rd92+-78];
	st.local.u8 	[%rd91+78], %rs468;
	st.local.u8 	[%rd92+-78], %rs467;
	ld.local.u8 	%rs469, [%rd91+79];
	ld.local.u8 	%rs470, [%rd92+-79];
	st.local.u8 	[%rd91+79], %rs470;
	st.local.u8 	[%rd92+-79], %rs469;
	ld.local.u8 	%rs471, [%rd91+80];
	ld.local.u8 	%rs472, [%rd92+-80];
	st.local.u8 	[%rd91+80], %rs472;
	st.local.u8 	[%rd92+-80], %rs471;
	ld.local.u8 	%rs473, [%rd91+81];
	ld.local.u8 	%rs474, [%rd92+-81];
	st.local.u8 	[%rd91+81], %rs474;
	st.local.u8 	[%rd92+-81], %rs473;
	ld.local.u8 	%rs475, [%rd91+82];
	ld.local.u8 	%rs476, [%rd92+-82];
	st.local.u8 	[%rd91+82], %rs476;
	st.local.u8 	[%rd92+-82], %rs475;
	ld.local.u8 	%rs477, [%rd91+83];
	ld.local.u8 	%rs478, [%rd92+-83];
	st.local.u8 	[%rd91+83], %rs478;
	st.local.u8 	[%rd92+-83], %rs477;
	ld.local.u8 	%rs479, [%rd91+84];
	ld.local.u8 	%rs480, [%rd92+-84];
	st.local.u8 	[%rd91+84], %rs480;
	st.local.u8 	[%rd92+-84], %rs479;
	ld.local.u8 	%rs481, [%rd91+85];
	ld.local.u8 	%rs482, [%rd92+-85];
	st.local.u8 	[%rd91+85], %rs482;
	st.local.u8 	[%rd92+-85], %rs481;
	ld.local.u8 	%rs483, [%rd91+86];
	ld.local.u8 	%rs484, [%rd92+-86];
	st.local.u8 	[%rd91+86], %rs484;
	st.local.u8 	[%rd92+-86], %rs483;
	ld.local.u8 	%rs485, [%rd91+87];
	ld.local.u8 	%rs486, [%rd92+-87];
	st.local.u8 	[%rd91+87], %rs486;
	st.local.u8 	[%rd92+-87], %rs485;
	ld.local.u8 	%rs487, [%rd91+88];
	ld.local.u8 	%rs488, [%rd92+-88];
	st.local.u8 	[%rd91+88], %rs488;
	st.local.u8 	[%rd92+-88], %rs487;
	ld.local.u8 	%rs489, [%rd91+89];
	ld.local.u8 	%rs490, [%rd92+-89];
	st.local.u8 	[%rd91+89], %rs490;
	st.local.u8 	[%rd92+-89], %rs489;
	ld.local.u8 	%rs491, [%rd91+90];
	ld.local.u8 	%rs492, [%rd92+-90];
	st.local.u8 	[%rd91+90], %rs492;
	st.local.u8 	[%rd92+-90], %rs491;
	ld.local.u8 	%rs493, [%rd91+91];
	ld.local.u8 	%rs494, [%rd92+-91];
	st.local.u8 	[%rd91+91], %rs494;
	st.local.u8 	[%rd92+-91], %rs493;
	ld.local.u8 	%rs495, [%rd91+92];
	ld.local.u8 	%rs496, [%rd92+-92];
	st.local.u8 	[%rd91+92], %rs496;
	st.local.u8 	[%rd92+-92], %rs495;
	ld.local.u8 	%rs497, [%rd91+93];
	ld.local.u8 	%rs498, [%rd92+-93];
	st.local.u8 	[%rd91+93], %rs498;
	st.local.u8 	[%rd92+-93], %rs497;
	ld.local.u8 	%rs499, [%rd91+94];
	ld.local.u8 	%rs500, [%rd92+-94];
	st.local.u8 	[%rd91+94], %rs500;
	st.local.u8 	[%rd92+-94], %rs499;
	ld.local.u8 	%rs501, [%rd91+95];
	ld.local.u8 	%rs502, [%rd92+-95];
	st.local.u8 	[%rd91+95], %rs502;
	st.local.u8 	[%rd92+-95], %rs501;
	ld.local.u8 	%rs503, [%rd91+96];
	ld.local.u8 	%rs504, [%rd92+-96];
	st.local.u8 	[%rd91+96], %rs504;
	st.local.u8 	[%rd92+-96], %rs503;
	ld.local.u8 	%rs505, [%rd91+97];
	ld.local.u8 	%rs506, [%rd92+-97];
	st.local.u8 	[%rd91+97], %rs506;
	st.local.u8 	[%rd92+-97], %rs505;
	ld.local.u8 	%rs507, [%rd91+98];
	ld.local.u8 	%rs508, [%rd92+-98];
	st.local.u8 	[%rd91+98], %rs508;
	st.local.u8 	[%rd92+-98], %rs507;
	ld.local.u8 	%rs509, [%rd91+99];
	ld.local.u8 	%rs510, [%rd92+-99];
	st.local.u8 	[%rd91+99], %rs510;
	st.local.u8 	[%rd92+-99], %rs509;
	ld.local.u8 	%rs511, [%rd91+100];
	ld.local.u8 	%rs512, [%rd92+-100];
	st.local.u8 	[%rd91+100], %rs512;
	st.local.u8 	[%rd92+-100], %rs511;
	ld.local.u8 	%rs513, [%rd91+101];
	ld.local.u8 	%rs514, [%rd92+-101];
	st.local.u8 	[%rd91+101], %rs514;
	st.local.u8 	[%rd92+-101], %rs513;
	ld.local.u8 	%rs515, [%rd91+102];
	ld.local.u8 	%rs516, [%rd92+-102];
	st.local.u8 	[%rd91+102], %rs516;
	st.local.u8 	[%rd92+-102], %rs515;
	ld.local.u8 	%rs517, [%rd91+103];
	ld.local.u8 	%rs518, [%rd92+-103];
	st.local.u8 	[%rd91+103], %rs518;
	st.local.u8 	[%rd92+-103], %rs517;
	ld.local.u8 	%rs519, [%rd91+104];
	ld.local.u8 	%rs520, [%rd92+-104];
	st.local.u8 	[%rd91+104], %rs520;
	st.local.u8 	[%rd92+-104], %rs519;
	ld.local.u8 	%rs521, [%rd91+105];
	ld.local.u8 	%rs522, [%rd92+-105];
	st.local.u8 	[%rd91+105], %rs522;
	st.local.u8 	[%rd92+-105], %rs521;
	ld.local.u8 	%rs523, [%rd91+106];
	ld.local.u8 	%rs524, [%rd92+-106];
	st.local.u8 	[%rd91+106], %rs524;
	st.local.u8 	[%rd92+-106], %rs523;
	ld.local.u8 	%rs525, [%rd91+107];
	ld.local.u8 	%rs526, [%rd92+-107];
	st.local.u8 	[%rd91+107], %rs526;
	st.local.u8 	[%rd92+-107], %rs525;
	ld.local.u8 	%rs527, [%rd91+108];
	ld.local.u8 	%rs528, [%rd92+-108];
	st.local.u8 	[%rd91+108], %rs528;
	st.local.u8 	[%rd92+-108], %rs527;
	ld.local.u8 	%rs529, [%rd91+109];
	ld.local.u8 	%rs530, [%rd92+-109];
	st.local.u8 	[%rd91+109], %rs530;
	st.local.u8 	[%rd92+-109], %rs529;
	ld.local.u8 	%rs531, [%rd91+110];
	ld.local.u8 	%rs532, [%rd92+-110];
	st.local.u8 	[%rd91+110], %rs532;
	st.local.u8 	[%rd92+-110], %rs531;
	ld.local.u8 	%rs533, [%rd91+111];
	ld.local.u8 	%rs534, [%rd92+-111];
	st.local.u8 	[%rd91+111], %rs534;
	st.local.u8 	[%rd92+-111], %rs533;
	ld.local.u8 	%rs535, [%rd91+112];
	ld.local.u8 	%rs536, [%rd92+-112];
	st.local.u8 	[%rd91+112], %rs536;
	st.local.u8 	[%rd92+-112], %rs535;
	ld.local.u8 	%rs537, [%rd91+113];
	ld.local.u8 	%rs538, [%rd92+-113];
	st.local.u8 	[%rd91+113], %rs538;
	st.local.u8 	[%rd92+-113], %rs537;
	ld.local.u8 	%rs539, [%rd91+114];
	ld.local.u8 	%rs540, [%rd92+-114];
	st.local.u8 	[%rd91+114], %rs540;
	st.local.u8 	[%rd92+-114], %rs539;
	ld.local.u8 	%rs541, [%rd91+115];
	ld.local.u8 	%rs542, [%rd92+-115];
	st.local.u8 	[%rd91+115], %rs542;
	st.local.u8 	[%rd92+-115], %rs541;
	ld.local.u8 	%rs543, [%rd91+116];
	ld.local.u8 	%rs544, [%rd92+-116];
	st.local.u8 	[%rd91+116], %rs544;
	st.local.u8 	[%rd92+-116], %rs543;
	ld.local.u8 	%rs545, [%rd91+117];
	ld.local.u8 	%rs546, [%rd92+-117];
	st.local.u8 	[%rd91+117], %rs546;
	st.local.u8 	[%rd92+-117], %rs545;
	ld.local.u8 	%rs547, [%rd91+118];
	ld.local.u8 	%rs548, [%rd92+-118];
	st.local.u8 	[%rd91+118], %rs548;
	st.local.u8 	[%rd92+-118], %rs547;
	ld.local.u8 	%rs549, [%rd91+119];
	ld.local.u8 	%rs550, [%rd92+-119];
	st.local.u8 	[%rd91+119], %rs550;
	st.local.u8 	[%rd92+-119], %rs549;
	ld.local.u8 	%rs551, [%rd91+120];
	ld.local.u8 	%rs552, [%rd92+-120];
	st.local.u8 	[%rd91+120], %rs552;
	st.local.u8 	[%rd92+-120], %rs551;
	ld.local.u8 	%rs553, [%rd91+121];
	ld.local.u8 	%rs554, [%rd92+-121];
	st.local.u8 	[%rd91+121], %rs554;
	st.local.u8 	[%rd92+-121], %rs553;
	ld.local.u8 	%rs555, [%rd91+122];
	ld.local.u8 	%rs556, [%rd92+-122];
	st.local.u8 	[%rd91+122], %rs556;
	st.local.u8 	[%rd92+-122], %rs555;
	ld.local.u8 	%rs557, [%rd91+123];
	ld.local.u8 	%rs558, [%rd92+-123];
	st.local.u8 	[%rd91+123], %rs558;
	st.local.u8 	[%rd92+-123], %rs557;
	ld.local.u8 	%rs559, [%rd91+124];
	ld.local.u8 	%rs560, [%rd92+-124];
	st.local.u8 	[%rd91+124], %rs560;
	st.local.u8 	[%rd92+-124], %rs559;
	ld.local.u8 	%rs561, [%rd91+125];
	ld.local.u8 	%rs562, [%rd92+-125];
	st.local.u8 	[%rd91+125], %rs562;
	st.local.u8 	[%rd92+-125], %rs561;
	ld.local.u8 	%rs563, [%rd91+126];
	ld.local.u8 	%rs564, [%rd92+-126];
	st.local.u8 	[%rd91+126], %rs564;
	st.local.u8 	[%rd92+-126], %rs563;
	ld.local.u8 	%rs565, [%rd91+127];
	ld.local.u8 	%rs566, [%rd92+-127];
	st.local.u8 	[%rd91+127], %rs566;
	st.local.u8 	[%rd92+-127], %rs565;
	ld.local.u8 	%rs567, [%rd91+128];
	ld.local.u8 	%rs568, [%rd92+-128];
	st.local.u8 	[%rd91+128], %rs568;
	st.local.u8 	[%rd92+-128], %rs567;
	ld.local.u8 	%rs569, [%rd91+129];
	ld.local.u8 	%rs570, [%rd92+-129];
	st.local.u8 	[%rd91+129], %rs570;
	st.local.u8 	[%rd92+-129], %rs569;
	add.s64 	%rd480, %rd480, 1;
$L__BB0_76:
	shl.b64 	%rd443, %rd480, 1;
	add.s64 	%rd444, %rd1, %rd443;
	mov.b16 	%rs571, 0;
	st.global.u8 	[%rd444], %rs571;
	mov.b16 	%rs572, 255;
	st.global.u8 	[%rd444+1], %rs572;
	add.s64 	%rd473, %rd473, 1;
	setp.lt.u64 	%p135, %rd473, %rd11;
	@%p135 bra 	$L__BB0_72;
	bra.uni 	$L__BB0_183;
$L__BB0_77:
	cvt.u64.u16 	%rd421, %rs584;
	and.b64  	%rd101, %rd421, 255;
	add.s64 	%rd102, %rd3, %rd101;
	ld.local.u8 	%rs34, [%rd102];
	mov.b16 	%rs583, 0;
$L__BB0_78:
	add.s16 	%rs583, %rs583, -1;
	cvt.u64.u16 	%rd422, %rs583;
	and.b64  	%rd423, %rd422, 255;
	add.s64 	%rd103, %rd3, %rd423;
	ld.local.u8 	%rs37, [%rd103];
	setp.gt.u16 	%p125, %rs34, %rs37;
	@%p125 bra 	$L__BB0_78;
	add.s64 	%rd480, %rd480, 1;
	st.local.u8 	[%rd102], %rs37;
	st.local.u8 	[%rd103], %rs34;
	sub.s32 	%r170, %r3, %r180;
	shr.u32 	%r171, %r170, 31;
	add.s32 	%r172, %r170, %r171;
	shr.s32 	%r9, %r172, 1;
	and.b32  	%r10, %r9, 255;
	setp.eq.s32 	%p126, %r10, 0;
	@%p126 bra 	$L__BB0_80;
	bra.uni 	$L__BB0_81;
$L__BB0_80:
	shl.b64 	%rd436, %rd480, 1;
	add.s64 	%rd437, %rd1, %rd436;
	mov.b16 	%rs309, 0;
	st.global.u8 	[%rd437], %rs309;
	mov.b16 	%rs310, 255;
	st.global.u8 	[%rd437+1], %rs310;
	add.s64 	%rd476, %rd476, 1;
	setp.lt.u64 	%p132, %rd476, %rd11;
	@%p132 bra 	$L__BB0_44;
	bra.uni 	$L__BB0_183;
$L__BB0_81:
	and.b32  	%r13, %r9, 3;
	setp.lt.u32 	%p127, %r10, 4;
	mov.b32 	%r179, 0;
	@%p127 bra 	$L__BB0_84;
	and.b32  	%r179, %r9, 252;
	cvt.u16.u32 	%rs292, %r9;
	shr.u16 	%rs293, %rs292, 2;
	and.b16  	%rs294, %rs293, 63;
	mul.wide.u16 	%r174, %rs294, 4;
	neg.s32 	%r178, %r174;
	add.s64 	%rd478, %rd90, %rd101;
	mov.u64 	%rd479, %rd89;
$L__BB0_83:
	ld.local.u8 	%rs295, [%rd478+-1];
	ld.local.u8 	%rs296, [%rd479+1];
	st.local.u8 	[%rd478+-1], %rs296;
	st.local.u8 	[%rd479+1], %rs295;
	ld.local.u8 	%rs297, [%rd478];
	ld.local.u8 	%rs298, [%rd479];
	st.local.u8 	[%rd478], %rs298;
	st.local.u8 	[%rd479], %rs297;
	ld.local.u8 	%rs299, [%rd478+1];
	ld.local.u8 	%rs300, [%rd479+-1];
	st.local.u8 	[%rd478+1], %rs300;
	st.local.u8 	[%rd479+-1], %rs299;
	ld.local.u8 	%rs301, [%rd478+2];
	ld.local.u8 	%rs302, [%rd479+-2];
	st.local.u8 	[%rd478+2], %rs302;
	st.local.u8 	[%rd479+-2], %rs301;
	add.s32 	%r178, %r178, 4;
	add.s64 	%rd479, %rd479, -4;
	add.s64 	%rd478, %rd478, 4;
	setp.eq.s32 	%p128, %r178, 0;
	@%p128 bra 	$L__BB0_84;
	bra.uni 	$L__BB0_83;
$L__BB0_84:
	setp.eq.s32 	%p129, %r13, 0;
	@%p129 bra 	$L__BB0_80;
	cvt.u64.u32 	%rd424, %r179;
	add.s64 	%rd112, %rd102, %rd424;
	ld.local.u8 	%rs303, [%rd112+1];
	not.b64 	%rd425, %rd424;
	add.s64 	%rd426, %rd425, %rd87;
	add.s64 	%rd427, %rd3, %rd426;
	ld.local.u8 	%rs304, [%rd427];
	st.local.u8 	[%rd112+1], %rs304;
	st.local.u8 	[%rd427], %rs303;
	setp.eq.s32 	%p130, %r13, 1;
	@%p130 bra 	$L__BB0_80;
	add.s32 	%r175, %r179, 1;
	cvt.u64.u32 	%rd428, %r175;
	ld.local.u8 	%rs305, [%rd112+2];
	not.b64 	%rd429, %rd428;
	add.s64 	%rd430, %rd429, %rd87;
	add.s64 	%rd431, %rd3, %rd430;
	ld.local.u8 	%rs306, [%rd431];
	st.local.u8 	[%rd112+2], %rs306;
	st.local.u8 	[%rd431], %rs305;
	setp.eq.s32 	%p131, %r13, 2;
	@%p131 bra 	$L__BB0_80;
	add.s32 	%r176, %r179, 2;
	cvt.u64.u32 	%rd432, %r176;
	ld.local.u8 	%rs307, [%rd112+3];
	not.b64 	%rd433, %rd432;
	add.s64 	%rd434, %rd433, %rd87;
	add.s64 	%rd435, %rd3, %rd434;
	ld.local.u8 	%rs308, [%rd435];
	st.local.u8 	[%rd112+3], %rs308;
	st.local.u8 	[%rd435], %rs307;
	bra.uni 	$L__BB0_80;
$L__BB0_88:
	and.b16  	%rs289, %rs584, 255;
	setp.eq.s16 	%p124, %rs289, 255;
	@%p124 bra 	$L__BB0_89;
	bra.uni 	$L__BB0_77;
$L__BB0_89:
	mov.u64 	%rd415, $str$10;
	cvta.global.u64 	%rd416, %rd415;
	mov.u64 	%rd417, $str$4;
	cvta.global.u64 	%rd418, %rd417;
	mov.u64 	%rd419, __unnamed_2;
	cvta.global.u64 	%rd420, %rd419;
	{ // callseq 3, 0
	.param .b64 param0;
	st.param.b64 	[param0], %rd416;
	.param .b64 param1;
	st.param.b64 	[param1], %rd418;
	.param .b32 param2;
	st.param.b32 	[param2], 114;
	.param .b64 param3;
	st.param.b64 	[param3], %rd420;
	.param .b64 param4;
	st.param.b64 	[param4], 1;
	call.uni 
	__assertfail, 
	(
	param0, 
	param1, 
	param2, 
	param3, 
	param4
	);
	} // callseq 3
	bra.uni 	$L__BB0_77;
$L__BB0_90:
	add.s16 	%rs39, %rs101, 3;
	and.b16  	%rs40, %rs27, 248;
	and.b16  	%rs41, %rs27, 3;
	mov.b64 	%rd481, 0;
$L__BB0_91:
	setp.eq.s64 	%p35, %rd481, 0;
	@%p35 bra 	$L__BB0_108;
	cvt.u32.u16 	%r120, %rs26;
	and.b32  	%r182, %r120, 255;
	setp.lt.s32 	%p36, %r4, %r182;
	mov.u16 	%rs586, %rs26;
	@%p36 bra 	$L__BB0_96;
	mov.u16 	%rs586, %rs26;
$L__BB0_94:
	cvt.u64.u16 	%rd234, %rs586;
	and.b64  	%rd235, %rd234, 255;
	add.s64 	%rd236, %rd3, %rd235;
	ld.local.u8 	%rs136, [%rd236];
	ld.local.u8 	%rs137, [%rd236+1];
	setp.le.u16 	%p37, %rs136, %rs137;
	@%p37 bra 	$L__BB0_96;
	add.s16 	%rs586, %rs586, -1;
	cvt.u32.u16 	%r121, %rs586;
	and.b32  	%r182, %r121, 255;
	setp.ge.u32 	%p38, %r4, %r182;
	@%p38 bra 	$L__BB0_94;
$L__BB0_96:
	and.b16  	%rs138, %rs586, 255;
	setp.ne.s16 	%p39, %rs138, 255;
	@%p39 bra 	$L__BB0_98;
	mov.u64 	%rd237, $str$10;
	cvta.global.u64 	%rd238, %rd237;
	mov.u64 	%rd239, $str$4;
	cvta.global.u64 	%rd240, %rd239;
	mov.u64 	%rd241, __unnamed_2;
	cvta.global.u64 	%rd242, %rd241;
	{ // callseq 1, 0
	.param .b64 param0;
	st.param.b64 	[param0], %rd238;
	.param .b64 param1;
	st.param.b64 	[param1], %rd240;
	.param .b32 param2;
	st.param.b32 	[param2], 114;
	.param .b64 param3;
	st.param.b64 	[param3], %rd242;
	.param .b64 param4;
	st.param.b64 	[param4], 1;
	call.uni 
	__assertfail, 
	(
	param0, 
	param1, 
	param2, 
	param3, 
	param4
	);
	} // callseq 1
$L__BB0_98:
	cvt.u64.u16 	%rd243, %rs586;
	and.b64  	%rd244, %rd243, 255;
	add.s64 	%rd115, %rd3, %rd244;
	ld.local.u8 	%rs45, [%rd115];
	mov.u16 	%rs587, %rs101;
$L__BB0_99:
	add.s16 	%rs587, %rs587, -1;
	cvt.u64.u16 	%rd245, %rs587;
	and.b64  	%rd246, %rd245, 255;
	add.s64 	%rd116, %rd3, %rd246;
	ld.local.u8 	%rs48, [%rd116];
	setp.gt.u16 	%p40, %rs45, %rs48;
	@%p40 bra 	$L__BB0_99;
	add.s64 	%rd480, %rd480, 1;
	st.local.u8 	[%rd115], %rs48;
	st.local.u8 	[%rd116], %rs45;
	sub.s32 	%r122, %r3, %r182;
	shr.u32 	%r123, %r122, 31;
	add.s32 	%r124, %r122, %r123;
	shr.s32 	%r22, %r124, 1;
	and.b32  	%r23, %r22, 255;
	setp.eq.s32 	%p41, %r23, 0;
	@%p41 bra 	$L__BB0_108;
	and.b32  	%r24, %r22, 3;
	setp.lt.u32 	%p42, %r23, 4;
	mov.b32 	%r184, 0;
	@%p42 bra 	$L__BB0_104;
	and.b32  	%r184, %r22, 252;
	mov.b32 	%r183, 0;
$L__BB0_103:
	cvt.u64.u32 	%rd247, %r183;
	add.s64 	%rd248, %rd115, %rd247;
	ld.local.u8 	%rs140, [%rd248+1];
	not.b64 	%rd249, %rd247;
	add.s64 	%rd250, %rd249, %rd87;
	add.s64 	%rd251, %rd3, %rd250;
	ld.local.u8 	%rs141, [%rd251];
	st.local.u8 	[%rd248+1], %rs141;
	st.local.u8 	[%rd251], %rs140;
	ld.local.u8 	%rs142, [%rd248+2];
	ld.local.u8 	%rs143, [%rd251+-1];
	st.local.u8 	[%rd248+2], %rs143;
	st.local.u8 	[%rd251+-1], %rs142;
	ld.local.u8 	%rs144, [%rd248+3];
	ld.local.u8 	%rs145, [%rd251+-2];
	st.local.u8 	[%rd248+3], %rs145;
	st.local.u8 	[%rd251+-2], %rs144;
	ld.local.u8 	%rs146, [%rd248+4];
	ld.local.u8 	%rs147, [%rd251+-3];
	st.local.u8 	[%rd248+4], %rs147;
	st.local.u8 	[%rd251+-3], %rs146;
	add.s32 	%r183, %r183, 4;
	setp.ne.s32 	%p43, %r183, %r184;
	@%p43 bra 	$L__BB0_103;
$L__BB0_104:
	setp.eq.s32 	%p44, %r24, 0;
	@%p44 bra 	$L__BB0_108;
	cvt.u64.u32 	%rd252, %r184;
	add.s64 	%rd118, %rd115, %rd252;
	ld.local.u8 	%rs148, [%rd118+1];
	not.b64 	%rd253, %rd252;
	add.s64 	%rd254, %rd253, %rd87;
	add.s64 	%rd255, %rd3, %rd254;
	ld.local.u8 	%rs149, [%rd255];
	st.local.u8 	[%rd118+1], %rs149;
	st.local.u8 	[%rd255], %rs148;
	setp.eq.s32 	%p45, %r24, 1;
	@%p45 bra 	$L__BB0_108;
	add.s32 	%r127, %r184, 1;
	cvt.u64.u32 	%rd256, %r127;
	ld.local.u8 	%rs150, [%rd118+2];
	not.b64 	%rd257, %rd256;
	add.s64 	%rd258, %rd257, %rd87;
	add.s64 	%rd259, %rd3, %rd258;
	ld.local.u8 	%rs151, [%rd259];
	st.local.u8 	[%rd118+2], %rs151;
	st.local.u8 	[%rd259], %rs150;
	setp.eq.s32 	%p46, %r24, 2;
	@%p46 bra 	$L__BB0_108;
	add.s32 	%r128, %r184, 2;
	cvt.u64.u32 	%rd260, %r128;
	ld.local.u8 	%rs152, [%rd118+3];
	not.b64 	%rd261, %rd260;
	add.s64 	%rd262, %rd261, %rd87;
	add.s64 	%rd263, %rd3, %rd262;
	ld.local.u8 	%rs153, [%rd263];
	st.local.u8 	[%rd118+3], %rs153;
	st.local.u8 	[%rd263], %rs152;
$L__BB0_108:
	mov.b16 	%rs589, 255;
	mov.b16 	%rs588, 0;
$L__BB0_109:
	cvt.u64.u16 	%rd264, %rs588;
	and.b64  	%rd265, %rd264, 255;
	add.s64 	%rd266, %rd3, %rd265;
	ld.local.u8 	%rs51, [%rd266];
	and.b16  	%rs156, %rs589, 255;
	setp.le.u16 	%p47, %rs51, %rs156;
	min.u16 	%rs589, %rs51, %rs156;
	add.s16 	%rs588, %rs588, 1;
	and.b16  	%rs157, %rs588, 255;
	setp.lt.u16 	%p48, %rs157, %rs101;
	and.pred  	%p49, %p47, %p48;
	@%p49 bra 	$L__BB0_109;
	setp.le.u16 	%p50, %rs51, %rs156;
	mov.b16 	%rs616, 255;
	mov.b16 	%rs615, 0;
	@%p50 bra 	$L__BB0_180;
	mov.b16 	%rs615, 255;
	mov.b32 	%r185, 0;
	mov.u16 	%rs616, %rs615;
$L__BB0_112:
	cvt.u64.u32 	%rd120, %r185;
	add.s64 	%rd267, %rd3, %rd120;
	ld.local.u8 	%rs56, [%rd267];
	setp.eq.s32 	%p51, %r185, 0;
	@%p51 bra 	$L__BB0_120;
	cvt.u32.u64 	%r130, %rd120;
	and.b32  	%r30, %r130, 3;
	setp.lt.u32 	%p52, %r130, 4;
	mov.b16 	%rs593, 0;
	@%p52 bra 	$L__BB0_116;
	and.b32  	%r31, %r130, 2147483644;
	mov.b32 	%r186, 0;
	mov.b16 	%rs593, 0;
$L__BB0_115:
	cvt.u64.u16 	%rd268, %rs593;
	and.b64  	%rd269, %rd268, 255;
	add.s64 	%rd270, %rd3, %rd269;
	ld.local.u32 	%r133, [%rd270];
	bfe.u32 	%r134, %r133, 0, 8;
	cvt.u16.u32 	%rs166, %r134;
	and.b16  	%rs167, %rs166, 255;
	bfe.u32 	%r135, %r133, 8, 8;
	cvt.u16.u32 	%rs168, %r135;
	and.b16  	%rs169, %rs168, 255;
	bfe.u32 	%r136, %r133, 16, 8;
	cvt.u16.u32 	%rs170, %r136;
	and.b16  	%rs171, %rs170, 255;
	bfe.u32 	%r137, %r133, 24, 8;
	cvt.u16.u32 	%rs172, %r137;
	and.b16  	%rs173, %rs172, 255;
	setp.gt.u16 	%p53, %rs167, %rs56;
	selp.s16 	%rs175, -1, 0, %p53;
	add.s16 	%rs176, %rs166, %rs175;
	add.s64 	%rd271, %rd4, %rd269;
	setp.gt.u16 	%p54, %rs169, %rs56;
	selp.s16 	%rs177, -1, 0, %p54;
	add.s16 	%rs178, %rs168, %rs177;
	setp.gt.u16 	%p55, %rs171, %rs56;
	selp.s16 	%rs179, -1, 0, %p55;
	add.s16 	%rs180, %rs170, %rs179;
	setp.gt.u16 	%p56, %rs173, %rs56;
	selp.s16 	%rs181, -1, 0, %p56;
	add.s16 	%rs182, %rs172, %rs181;
	cvt.u32.u16 	%r138, %rs182;
	cvt.u32.u16 	%r139, %rs180;
	prmt.b32 	%r140, %r139, %r138, 0x3340U;
	cvt.u32.u16 	%r141, %rs178;
	cvt.u32.u16 	%r142, %rs176;
	prmt.b32 	%r143, %r142, %r141, 0x3340U;
	prmt.b32 	%r144, %r143, %r140, 0x5410U;
	st.local.u32 	[%rd271], %r144;
	add.s16 	%rs593, %rs593, 4;
	add.s32 	%r186, %r186, 4;
	setp.eq.s32 	%p57, %r186, %r31;
	@%p57 bra 	$L__BB0_116;
	bra.uni 	$L__BB0_115;
$L__BB0_116:
	setp.eq.s32 	%p58, %r30, 0;
	@%p58 bra 	$L__BB0_120;
	cvt.u64.u16 	%rd272, %rs593;
	and.b64  	%rd273, %rd272, 255;
	add.s64 	%rd121, %rd3, %rd273;
	ld.local.u8 	%rs183, [%rd121];
	setp.gt.u16 	%p59, %rs183, %rs56;
	selp.s16 	%rs185, -1, 0, %p59;
	add.s16 	%rs186, %rs183, %rs185;
	add.s64 	%rd122, %rd4, %rd273;
	st.local.u8 	[%rd122], %rs186;
	setp.eq.s32 	%p60, %r30, 1;
	@%p60 bra 	$L__BB0_120;
	ld.local.u8 	%rs187, [%rd121+1];
	setp.gt.u16 	%p61, %rs187, %rs56;
	selp.s16 	%rs189, -1, 0, %p61;
	add.s16 	%rs190, %rs187, %rs189;
	st.local.u8 	[%rd122+1], %rs190;
	setp.eq.s32 	%p62, %r30, 2;
	@%p62 bra 	$L__BB0_120;
	ld.local.u8 	%rs191, [%rd121+2];
	setp.gt.u16 	%p63, %rs191, %rs56;
	selp.s16 	%rs193, -1, 0, %p63;
	add.s16 	%rs194, %rs191, %rs193;
	st.local.u8 	[%rd122+2], %rs194;
$L__BB0_120:
	cvt.u32.u64 	%r145, %rd120;
	setp.ge.s32 	%p64, %r145, %r5;
	@%p64 bra 	$L__BB0_128;
	sub.s32 	%r32, %r5, %r185;
	and.b32  	%r33, %r32, 3;
	sub.s32 	%r146, %r4, %r185;
	setp.lt.u32 	%p65, %r146, 3;
	mov.b16 	%rs595, 0;
	@%p65 bra 	$L__BB0_124;
	and.b32  	%r34, %r32, -4;
	mov.b32 	%r187, 0;
	mov.b16 	%rs595, 0;
$L__BB0_123:
	cvt.u64.u16 	%rd274, %rs595;
	and.b64  	%rd275, %rd274, 255;
	not.b64 	%rd276, %rd275;
	add.s64 	%rd277, %rd276, %rd87;
	add.s64 	%rd278, %rd3, %rd277;
	ld.local.u8 	%rs197, [%rd278];
	setp.gt.u16 	%p66, %rs197, %rs56;
	selp.s16 	%rs199, -1, 0, %p66;
	add.s16 	%rs200, %rs197, %rs199;
	add.s64 	%rd279, %rd275, %rd120;
	add.s64 	%rd280, %rd4, %rd279;
	st.local.u8 	[%rd280], %rs200;
	ld.local.u8 	%rs201, [%rd278+-1];
	setp.gt.u16 	%p67, %rs201, %rs56;
	selp.s16 	%rs202, -1, 0, %p67;
	add.s16 	%rs203, %rs201, %rs202;
	st.local.u8 	[%rd280+1], %rs203;
	ld.local.u8 	%rs204, [%rd278+-2];
	setp.gt.u16 	%p68, %rs204, %rs56;
	selp.s16 	%rs205, -1, 0, %p68;
	add.s16 	%rs206, %rs204, %rs205;
	st.local.u8 	[%rd280+2], %rs206;
	ld.local.u8 	%rs207, [%rd278+-3];
	setp.gt.u16 	%p69, %rs207, %rs56;
	selp.s16 	%rs208, -1, 0, %p69;
	add.s16 	%rs209, %rs207, %rs208;
	st.local.u8 	[%rd280+3], %rs209;
	add.s16 	%rs595, %rs595, 4;
	add.s32 	%r187, %r187, 4;
	setp.eq.s32 	%p70, %r187, %r34;
	@%p70 bra 	$L__BB0_124;
	bra.uni 	$L__BB0_123;
$L__BB0_124:
	setp.eq.s32 	%p71, %r33, 0;
	@%p71 bra 	$L__BB0_128;
	cvt.u64.u16 	%rd281, %rs595;
	and.b64  	%rd282, %rd281, 255;
	not.b64 	%rd283, %rd282;
	add.s64 	%rd284, %rd283, %rd87;
	add.s64 	%rd123, %rd3, %rd284;
	ld.local.u8 	%rs210, [%rd123];
	setp.gt.u16 	%p72, %rs210, %rs56;
	selp.s16 	%rs212, -1, 0, %p72;
	add.s16 	%rs213, %rs210, %rs212;
	add.s64 	%rd285, %rd282, %rd120;
	add.s64 	%rd124, %rd4, %rd285;
	st.local.u8 	[%rd124], %rs213;
	setp.eq.s32 	%p73, %r33, 1;
	@%p73 bra 	$L__BB0_128;
	ld.local.u8 	%rs214, [%rd123+-1];
	setp.gt.u16 	%p74, %rs214, %rs56;
	selp.s16 	%rs216, -1, 0, %p74;
	add.s16 	%rs217, %rs214, %rs216;
	st.local.u8 	[%rd124+1], %rs217;
	setp.eq.s32 	%p75, %r33, 2;
	@%p75 bra 	$L__BB0_128;
	ld.local.u8 	%rs218, [%rd123+-2];
	setp.gt.u16 	%p76, %rs218, %rs56;
	selp.s16 	%rs220, -1, 0, %p76;
	add.s16 	%rs221, %rs218, %rs220;
	st.local.u8 	[%rd124+2], %rs221;
$L__BB0_128:
	setp.eq.s16 	%p78, %rs101, 1;
	mov.pred 	%p136, 0;
	@%p78 bra 	$L__BB0_132;
	mov.b16 	%rs597, 255;
	mov.b16 	%rs596, 0;
$L__BB0_130:
	cvt.u64.u16 	%rd286, %rs596;
	and.b64  	%rd287, %rd286, 255;
	add.s64 	%rd288, %rd4, %rd287;
	ld.local.u8 	%rs65, [%rd288];
	and.b16  	%rs224, %rs597, 255;
	setp.le.u16 	%p79, %rs65, %rs224;
	min.u16 	%rs597, %rs65, %rs224;
	add.s16 	%rs596, %rs596, 1;
	cvt.u32.u16 	%r148, %rs596;
	and.b32  	%r149, %r148, 255;
	setp.gt.s32 	%p80, %r5, %r149;
	and.pred  	%p81, %p79, %p80;
	@%p81 bra 	$L__BB0_130;
	setp.gt.u16 	%p136, %rs65, %rs224;
$L__BB0_132:
	mov.b16 	%rs614, 1;
	not.pred 	%p82, %p136;
	@%p82 bra 	$L__BB0_178;
	and.b16  	%rs227, %rs27, 255;
	setp.eq.s16 	%p83, %rs227, 0;
	mov.b64 	%rd495, 0;
	@%p83 bra 	$L__BB0_177;
	mov.b32 	%r188, 0;
$L__BB0_135:
	sub.s32 	%r40, %r6, %r188;
	setp.le.u32 	%p84, %r6, %r188;
	mov.b16 	%rs599, 255;
	@%p84 bra 	$L__BB0_163;
	and.b32  	%r41, %r40, 3;
	sub.s32 	%r151, %r188, %r6;
	setp.gt.u32 	%p85, %r151, -4;
	mov.b16 	%rs599, 255;
	mov.b16 	%rs605, 0;
	@%p85 bra 	$L__BB0_151;
	and.b32  	%r42, %r40, -4;
	mov.b32 	%r189, 0;
	mov.b16 	%rs599, 255;
	mov.b16 	%rs605, 0;
$L__BB0_138:
	and.b16  	%rs234, %rs599, 255;
	setp.eq.s16 	%p86, %rs234, 255;
	@%p86 bra 	$L__BB0_140;
	cvt.u64.u16 	%rd290, %rs605;
	and.b64  	%rd291, %rd290, 255;
	add.s64 	%rd292, %rd4, %rd291;
	ld.local.u8 	%rs235, [%rd292];
	st.local.u8 	[%rd292+-1], %rs235;
	bra.uni 	$L__BB0_141;
$L__BB0_140:
	cvt.u64.u16 	%rd293, %rs605;
	and.b64  	%rd294, %rd293, 255;
	add.s64 	%rd295, %rd4, %rd294;
	ld.local.u8 	%r153, [%rd295];
	add.s32 	%r154, %r153, -1;
	setp.eq.s32 	%p87, %r154, %r188;
	selp.b16 	%rs599, %rs605, -1, %p87;
$L__BB0_141:
	and.b16  	%rs236, %rs599, 255;
	setp.eq.s16 	%p88, %rs236, 255;
	cvt.u64.u16 	%rd296, %rs605;
	and.b64  	%rd297, %rd296, 255;
	add.s64 	%rd125, %rd4, %rd297;
	@%p88 bra 	$L__BB0_143;
	ld.local.u8 	%rs237, [%rd125+1];
	st.local.u8 	[%rd125], %rs237;
	bra.uni 	$L__BB0_144;
$L__BB0_143:
	add.s16 	%rs238, %rs605, 1;
	ld.local.u8 	%r155, [%rd125+1];
	add.s32 	%r156, %r155, -1;
	setp.eq.s32 	%p89, %r156, %r188;
	selp.b16 	%rs599, %rs238, -1, %p89;
$L__BB0_144:
	and.b16  	%rs239, %rs599, 255;
	setp.eq.s16 	%p90, %rs239, 255;
	@%p90 bra 	$L__BB0_146;
	ld.local.u8 	%rs240, [%rd125+2];
	st.local.u8 	[%rd125+1], %rs240;
	bra.uni 	$L__BB0_147;
$L__BB0_146:
	add.s16 	%rs241, %rs605, 2;
	ld.local.u8 	%r157, [%rd125+2];
	add.s32 	%r158, %r157, -1;
	setp.eq.s32 	%p91, %r158, %r188;
	selp.b16 	%rs599, %rs241, -1, %p91;
$L__BB0_147:
	and.b16  	%rs242, %rs599, 255;
	setp.eq.s16 	%p92, %rs242, 255;
	@%p92 bra 	$L__BB0_149;
	ld.local.u8 	%rs243, [%rd125+3];
	st.local.u8 	[%rd125+2], %rs243;
	bra.uni 	$L__BB0_150;
$L__BB0_149:
	add.s16 	%rs244, %rs605, 3;
	ld.local.u8 	%r159, [%rd125+3];
	add.s32 	%r160, %r159, -1;
	setp.eq.s32 	%p93, %r160, %r188;
	selp.b16 	%rs599, %rs244, -1, %p93;
$L__BB0_150:
	add.s16 	%rs605, %rs605, 4;
	add.s32 	%r189, %r189, 4;
	setp.ne.s32 	%p94, %r189, %r42;
	@%p94 bra 	$L__BB0_138;
$L__BB0_151:
	setp.eq.s32 	%p95, %r41, 0;
	@%p95 bra 	$L__BB0_163;
	and.b16  	%rs245, %rs599, 255;
	setp.eq.s16 	%p96, %rs245, 255;
	@%p96 bra 	$L__BB0_154;
	cvt.u64.u16 	%rd298, %rs605;
	and.b64  	%rd299, %rd298, 255;
	add.s64 	%rd300, %rd4, %rd299;
	ld.local.u8 	%rs246, [%rd300];
	st.local.u8 	[%rd300+-1], %rs246;
	bra.uni 	$L__BB0_155;
$L__BB0_154:
	cvt.u64.u16 	%rd301, %rs605;
	and.b64  	%rd302, %rd301, 255;
	add.s64 	%rd303, %rd4, %rd302;
	ld.local.u8 	%r161, [%rd303];
	add.s32 	%r162, %r161, -1;
	setp.eq.s32 	%p97, %r162, %r188;
	selp.b16 	%rs599, %rs605, -1, %p97;
$L__BB0_155:
	setp.eq.s32 	%p98, %r41, 1;
	@%p98 bra 	$L__BB0_163;
	and.b16  	%rs247, %rs599, 255;
	setp.eq.s16 	%p99, %rs247, 255;
	cvt.u64.u16 	%rd304, %rs605;
	and.b64  	%rd305, %rd304, 255;
	add.s64 	%rd126, %rd4, %rd305;
	@%p99 bra 	$L__BB0_158;
	ld.local.u8 	%rs248, [%rd126+1];
	st.local.u8 	[%rd126], %rs248;
	bra.uni 	$L__BB0_159;
$L__BB0_158:
	ld.local.u8 	%r163, [%rd126+1];
	add.s32 	%r164, %r163, -1;
	setp.eq.s32 	%p100, %r164, %r188;
	add.s16 	%rs249, %rs605, 1;
	selp.b16 	%rs599, %rs249, -1, %p100;
$L__BB0_159:
	setp.eq.s32 	%p101, %r41, 2;
	@%p101 bra 	$L__BB0_163;
	and.b16  	%rs250, %rs599, 255;
	setp.eq.s16 	%p102, %rs250, 255;
	@%p102 bra 	$L__BB0_162;
	ld.local.u8 	%rs251, [%rd126+2];
	st.local.u8 	[%rd126+1], %rs251;
	bra.uni 	$L__BB0_163;
$L__BB0_162:
	ld.local.u8 	%r165, [%rd126+2];
	add.s32 	%r166, %r165, -1;
	setp.eq.s32 	%p103, %r166, %r188;
	add.s16 	%rs252, %rs605, 2;
	selp.b16 	%rs599, %rs252, -1, %p103;
$L__BB0_163:
	and.b16  	%rs253, %rs599, 255;
	setp.ne.s16 	%p104, %rs253, 255;
	@%p104 bra 	$L__BB0_165;
	mov.u64 	%rd306, $str$3;
	cvta.global.u64 	%rd307, %rd306;
	mov.u64 	%rd308, $str$4;
	cvta.global.u64 	%rd309, %rd308;
	mov.u64 	%rd310, __unnamed_1;
	cvta.global.u64 	%rd311, %rd310;
	{ // callseq 2, 0
	.param .b64 param0;
	st.param.b64 	[param0], %rd307;
	.param .b64 param1;
	st.param.b64 	[param1], %rd309;
	.param .b32 param2;
	st.param.b32 	[param2], 39;
	.param .b64 param3;
	st.param.b64 	[param3], %rd311;
	.param .b64 param4;
	st.param.b64 	[param4], 1;
	call.uni 
	__assertfail, 
	(
	param0, 
	param1, 
	param2, 
	param3, 
	param4
	);
	} // callseq 2
$L__BB0_165:
	cvt.u64.u32 	%rd312, %r188;
	add.s64 	%rd313, %rd2, %rd312;
	st.local.u8 	[%rd313], %rs599;
	add.s32 	%r188, %r188, 1;
	setp.ne.s32 	%p105, %r188, %r6;
	@%p105 bra 	$L__BB0_135;
	and.b16  	%rs255, %rs26, 255;
	setp.lt.u16 	%p106, %rs255, 7;
	mov.b64 	%rd488, 1;
	mov.b64 	%rd495, 0;
	mov.b16 	%rs612, 0;
	@%p106 bra 	$L__BB0_169;
	mov.b64 	%rd488, 1;
	mov.b64 	%rd495, 0;
	mov.b16 	%rs610, 0;
$L__BB0_168:
	.pragma "nounroll";
	and.b16  	%rs257, %rs610, 255;
	max.u16 	%rs258, %rs257, 1;
	cvt.u64.u16 	%rd319, %rs258;
	mul.lo.s64 	%rd320, %rd488, %rd319;
	cvt.u64.u16 	%rd321, %rs610;
	not.b64 	%rd322, %rd321;
	or.b64  	%rd323, %rd322, -256;
	add.s64 	%rd324, %rd323, %rd88;
	add.s64 	%rd325, %rd2, %rd324;
	ld.local.u8 	%rd326, [%rd325];
	mad.lo.s64 	%rd327, %rd320, %rd326, %rd495;
	add.s16 	%rs259, %rs610, 1;
	cvt.u64.u16 	%rd328, %rs259;
	and.b64  	%rd329, %rd328, 255;
	mul.lo.s64 	%rd330, %rd320, %rd329;
	ld.local.u8 	%rd331, [%rd325+-1];
	mad.lo.s64 	%rd332, %rd330, %rd331, %rd327;
	add.s16 	%rs260, %rs610, 2;
	cvt.u64.u16 	%rd333, %rs260;
	and.b64  	%rd334, %rd333, 255;
	mul.lo.s64 	%rd335, %rd330, %rd334;
	ld.local.u8 	%rd336, [%rd325+-2];
	mad.lo.s64 	%rd337, %rd335, %rd336, %rd332;
	add.s16 	%rs261, %rs610, 3;
	cvt.u64.u16 	%rd338, %rs261;
	and.b64  	%rd339, %rd338, 255;
	mul.lo.s64 	%rd340, %rd335, %rd339;
	ld.local.u8 	%rd341, [%rd325+-3];
	mad.lo.s64 	%rd342, %rd340, %rd341, %rd337;
	add.s16 	%rs262, %rs610, 4;
	cvt.u64.u16 	%rd343, %rs262;
	and.b64  	%rd344, %rd343, 255;
	mul.lo.s64 	%rd345, %rd340, %rd344;
	ld.local.u8 	%rd346, [%rd325+-4];
	mad.lo.s64 	%rd347, %rd345, %rd346, %rd342;
	add.s16 	%rs263, %rs610, 5;
	cvt.u64.u16 	%rd348, %rs263;
	and.b64  	%rd349, %rd348, 255;
	mul.lo.s64 	%rd350, %rd345, %rd349;
	ld.local.u8 	%rd351, [%rd325+-5];
	mad.lo.s64 	%rd352, %rd350, %rd351, %rd347;
	add.s16 	%rs264, %rs610, 6;
	cvt.u64.u16 	%rd353, %rs264;
	and.b64  	%rd354, %rd353, 255;
	mul.lo.s64 	%rd355, %rd350, %rd354;
	ld.local.u8 	%rd356, [%rd325+-6];
	mad.lo.s64 	%rd357, %rd355, %rd356, %rd352;
	add.s16 	%rs265, %rs610, 7;
	cvt.u64.u16 	%rd358, %rs265;
	and.b64  	%rd359, %rd358, 255;
	mul.lo.s64 	%rd488, %rd355, %rd359;
	ld.local.u8 	%rd360, [%rd325+-7];
	mad.lo.s64 	%rd495, %rd488, %rd360, %rd357;
	add.s16 	%rs610, %rs610, 8;
	and.b16  	%rs266, %rs610, 255;
	setp.ne.s16 	%p107, %rs266, %rs40;
	mov.u16 	%rs612, %rs40;
	@%p107 bra 	$L__BB0_168;
$L__BB0_169:
	and.b16  	%rs267, %rs27, 7;
	setp.eq.s16 	%p108, %rs267, 0;
	@%p108 bra 	$L__BB0_177;
	add.s16 	%rs268, %rs101, -1;
	and.b16  	%rs269, %rs268, 7;
	add.s16 	%rs270, %rs269, -1;
	setp.lt.u16 	%p109, %rs270, 3;
	@%p109 bra 	$L__BB0_172;
	max.u16 	%rs271, %rs612, 1;
	cvt.u64.u16 	%rd362, %rs271;
	mul.lo.s64 	%rd363, %rd488, %rd362;
	cvt.u64.u16 	%rd364, %rs612;
	not.b64 	%rd365, %rd364;
	add.s64 	%rd366, %rd365, %rd88;
	add.s64 	%rd367, %rd2, %rd366;
	ld.local.u8 	%rd368, [%rd367];
	mad.lo.s64 	%rd369, %rd363, %rd368, %rd495;
	add.s16 	%rs272, %rs612, 1;
	cvt.u64.u16 	%rd370, %rs272;
	and.b64  	%rd371, %rd370, 255;
	mul.lo.s64 	%rd372, %rd363, %rd371;
	ld.local.u8 	%rd373, [%rd367+-1];
	mad.lo.s64 	%rd374, %rd372, %rd373, %rd369;
	add.s16 	%rs273, %rs612, 2;
	cvt.u64.u16 	%rd375, %rs273;
	and.b64  	%rd376, %rd375, 255;
	mul.lo.s64 	%rd377, %rd372, %rd376;
	ld.local.u8 	%rd378, [%rd367+-2];
	mad.lo.s64 	%rd379, %rd377, %rd378, %rd374;
	add.s16 	%rs274, %rs612, 3;
	cvt.u64.u16 	%rd380, %rs274;
	and.b64  	%rd381, %rd380, 255;
	mul.lo.s64 	%rd488, %rd377, %rd381;
	ld.local.u8 	%rd382, [%rd367+-3];
	mad.lo.s64 	%rd495, %rd488, %rd382, %rd379;
	add.s16 	%rs612, %rs612, 4;
$L__BB0_172:
	setp.eq.s16 	%p110, %rs41, 0;
	@%p110 bra 	$L__BB0_177;
	and.b16  	%rs275, %rs39, 3;
	setp.eq.s16 	%p111, %rs275, 1;
	@%p111 bra 	$L__BB0_175;
	and.b16  	%rs276, %rs612, 255;
	max.u16 	%rs277, %rs276, 1;
	cvt.u64.u16 	%rd384, %rs277;
	mul.lo.s64 	%rd385, %rd488, %rd384;
	cvt.u64.u16 	%rd386, %rs612;
	not.b64 	%rd387, %rd386;
	or.b64  	%rd388, %rd387, -256;
	add.s64 	%rd389, %rd388, %rd88;
	add.s64 	%rd390, %rd2, %rd389;
	ld.local.u8 	%rd391, [%rd390];
	mad.lo.s64 	%rd392, %rd385, %rd391, %rd495;
	add.s16 	%rs278, %rs612, 1;
	cvt.u64.u16 	%rd393, %rs278;
	and.b64  	%rd394, %rd393, 255;
	mul.lo.s64 	%rd488, %rd385, %rd394;
	ld.local.u8 	%rd395, [%rd390+-1];
	mad.lo.s64 	%rd495, %rd488, %rd395, %rd392;
	add.s16 	%rs612, %rs612, 2;
$L__BB0_175:
	and.b16  	%rs279, %rs39, 1;
	setp.eq.b16 	%p112, %rs279, 1;
	not.pred 	%p113, %p112;
	@%p113 bra 	$L__BB0_177;
	and.b16  	%rs280, %rs612, 255;
	max.u16 	%rs281, %rs280, 1;
	cvt.u64.u16 	%rd396, %rs281;
	mul.lo.s64 	%rd397, %rd488, %rd396;
	cvt.u64.u16 	%rd398, %rs612;
	not.b64 	%rd399, %rd398;
	or.b64  	%rd400, %rd399, -256;
	add.s64 	%rd401, %rd400, %rd88;
	add.s64 	%rd402, %rd2, %rd401;
	ld.local.u8 	%rd403, [%rd402];
	mad.lo.s64 	%rd495, %rd397, %rd403, %rd495;
$L__BB0_177:
	ld.param.u64 	%rd445, [run_permutations_param_0];
	cvta.to.global.u64 	%rd404, %rd445;
	shl.b64 	%rd405, %rd495, 1;
	add.s64 	%rd406, %rd404, %rd405;
	ld.global.u8 	%rs282, [%rd406];
	add.s16 	%rs614, %rs282, 1;
$L__BB0_178:
	and.b16  	%rs283, %rs615, 255;
	and.b16  	%rs284, %rs614, 255;
	setp.lt.u16 	%p114, %rs284, %rs283;
	cvt.u16.u64 	%rs285, %rd120;
	selp.b16 	%rs616, %rs285, %rs616, %p114;
	min.u16 	%rs615, %rs284, %rs283;
	add.s32 	%r185, %r145, 1;
	setp.lt.u32 	%p115, %r185, %r3;
	and.pred  	%p116, %p136, %p115;
	@%p116 bra 	$L__BB0_112;
	setp.eq.s16 	%p117, %rs615, 255;
	@%p117 bra 	$L__BB0_182;
$L__BB0_180:
	shl.b64 	%rd408, %rd480, 1;
	add.s64 	%rd409, %rd1, %rd408;
	st.global.u8 	[%rd409], %rs615;
	st.global.u8 	[%rd409+1], %rs616;
	ld.global.u8 	%rs286, [%rd86];
	setp.le.u16 	%p118, %rs615, %rs286;
	@%p118 bra 	$L__BB0_182;
	st.global.v2.u8 	[%rd86], {%rs615, %rs616};
	st.global.u64 	[%rd86+-8], %rd480;
$L__BB0_182:
	add.s64 	%rd481, %rd481, 1;
	setp.lt.u64 	%p119, %rd481, %rd11;
	@%p119 bra 	$L__BB0_91;
$L__BB0_183:
	ret;

}


// ===== COMPILED SASS (sm_100) =====

	.target	sm_100

	.elftype	@"ET_EXEC"


//--------------------- .note.nv.tkinfo           --------------------------
	.section	.note.nv.tkinfo,"",@"SHT_NOTE"
	.sectionflags	@"SHF_NOTE_NV_TKINFO"
	.tkinfo
        /*0018*/ 	.word	0x00000002
        /*0030*/ 	.string	""
        /*0030*/ 	.string	"ptxas"
        /*0030*/ 	.string	"Cuda compilation tools, release 13.0, V13.0.88"
        /*0030*/ 	.string	"Build cuda_13.0.r13.0/compiler.36424714_0"
        /*0030*/ 	.string	"-arch sm_100 -m 64 "



//--------------------- .note.nv.cuinfo           --------------------------
	.section	.note.nv.cuinfo,"",@"SHT_NOTE"
	.sectionflags	@"SHF_NOTE_NV_CUINFO"
        /*0018*/ 	.short	0x0002
        /*001a*/ 	.short	0x0064
        /*001c*/ 	.short	0x0082
	.zero		2


//--------------------- .nv.info                  --------------------------
	.section	.nv.info,"",@"SHT_CUDA_INFO"
	.align	4


	//----- nvinfo : EIATTR_REGCOUNT
	.align		4
        /*0000*/ 	.byte	0x04, 0x2f
        /*0002*/ 	.short	(.L_7 - .L_6)
	.align		4
.L_6:
        /*0004*/ 	.word	index@(run_permutations)
        /*0008*/ 	.word	0x0000002a


	//----- nvinfo : EIATTR_FRAME_SIZE
	.align		4
.L_7:
        /*000c*/ 	.byte	0x04, 0x11
        /*000e*/ 	.short	(.L_9 - .L_8)
	.align		4
.L_8:
        /*0010*/ 	.word	index@($__internal_0_$__cuda_sm20_div_u64)
        /*0014*/ 	.word	0x00000050


	//----- nvinfo : EIATTR_FRAME_SIZE
	.align		4
.L_9:
        /*0018*/ 	.byte	0x04, 0x11
        /*001a*/ 	.short	(.L_11 - .L_10)
	.align		4
.L_10:
        /*001c*/ 	.word	index@(run_permutations)
        /*0020*/ 	.word	0x00000050


	//----- nvinfo : EIATTR_MIN_STACK_SIZE
	.align		4
.L_11:
        /*0024*/ 	.byte	0x04, 0x12
        /*0026*/ 	.short	(.L_13 - .L_12)
	.align		4
.L_12:
        /*0028*/ 	.word	index@(run_permutations)
        /*002c*/ 	.word	0x00000050
.L_13:


//--------------------- .nv.compat                --------------------------
	.section	.nv.compat,"",@"SHT_CUDA_COMPAT_INFO"
	.align	4
        /*0000*/ 	.byte	0x02, 0x09, 0x00, 0x00, 0x02, 0x02, 0x01, 0x00, 0x02, 0x05, 0x05, 0x00, 0x03, 0x07, 0x01, 0x01
        /*0010*/ 	.byte	0x02, 0x03, 0x00, 0x00, 0x02, 0x06, 0x01, 0x00, 0x04, 0x0b, 0x08, 0x00, 0x09, 0x00, 0x00, 0x00
        /*0020*/ 	.byte	0x00, 0x00, 0x00, 0x00


//--------------------- .nv.info.run_permutations --------------------------
	.section	.nv.info.run_permutations,"",@"SHT_CUDA_INFO"
	.sectionflags	@""
	.align	4


	//----- nvinfo : EIATTR_CUDA_API_VERSION
	.align		4
        /*0000*/ 	.byte	0x04, 0x37
        /*0002*/ 	.short	(.L_15 - .L_14)
.L_14:
        /*0004*/ 	.word	0x00000082


	//----- nvinfo : EIATTR_KPARAM_INFO
	.align		4
.L_15:
        /*0008*/ 	.byte	0x04, 0x17
        /*000a*/ 	.short	(.L_17 - .L_16)
.L_16:
        /*000c*/ 	.word	0x00000000
        /*0010*/ 	.short	0x0004
        /*0012*/ 	.short	0x0020
        /*0014*/ 	.byte	0x00, 0xf0, 0x21, 0x00


	//----- nvinfo : EIATTR_KPARAM_INFO
	.align		4
.L_17:
        /*0018*/ 	.byte	0x04, 0x17
        /*001a*/ 	.short	(.L_19 - .L_18)
.L_18:
        /*001c*/ 	.word	0x00000000
        /*0020*/ 	.short	0x0003
        /*0022*/ 	.short	0x0018
        /*0024*/ 	.byte	0x00, 0xf0, 0x05, 0x00


	//----- nvinfo : EIATTR_KPARAM_INFO
	.align		4
.L_19:
        /*0028*/ 	.byte	0x04, 0x17
        /*002a*/ 	.short	(.L_21 - .L_20)
.L_20:
        /*002c*/ 	.word	0x00000000
        /*0030*/ 	.short	0x0002
        /*0032*/ 	.short	0x0010
        /*0034*/ 	.byte	0x00, 0xf5, 0x21, 0x00


	//----- nvinfo : EIATTR_KPARAM_INFO
	.align		4
.L_21:
        /*0038*/ 	.byte	0x04, 0x17
        /*003a*/ 	.short	(.L_23 - .L_22)
.L_22:
        /*003c*/ 	.word	0x00000000
        /*0040*/ 	.short	0x0001
        /*0042*/ 	.short	0x0008
        /*0044*/ 	.byte	0x00, 0xf5, 0x21, 0x00


	//----- nvinfo : EIATTR_KPARAM_INFO
	.align		4
.L_23:
        /*0048*/ 	.byte	0x04, 0x17
        /*004a*/ 	.short	(.L_25 - .L_24)
.L_24:
        /*004c*/ 	.word	0x00000000
        /*0050*/ 	.short	0x0000
        /*0052*/ 	.short	0x0000
        /*0054*/ 	.byte	0x00, 0xf5, 0x21, 0x00


	//----- nvinfo : EIATTR_SPARSE_MMA_MASK
	.align		4
.L_25:
        /*0058*/ 	.byte	0x03, 0x50
        /*005a*/ 	.short	0x0000


	//----- nvinfo : EIATTR_MAXREG_COUNT
	.align		4
        /*005c*/ 	.byte	0x03, 0x1b
        /*005e*/ 	.short	0x00ff


	//----- nvinfo : EIATTR_EXTERNS
	.align		4
        /*0060*/ 	.byte	0x04, 0x0f
        /*0062*/ 	.short	(.L_27 - .L_26)


	//   ....[0]....
	.align		4
.L_26:
        /*0064*/ 	.word	index@(vprintf)


	//   ....[1]....
	.align		4
        /*0068*/ 	.word	index@(__assertfail)


	//----- nvinfo : EIATTR_MERCURY_ISA_VERSION
	.align		4
.L_27:
        /*006c*/ 	.byte	0x03, 0x5f
        /*006e*/ 	.short	0x0101


	//----- nvinfo : EIATTR_VRC_CTA_INIT_COUNT
	.align		4
        /*0070*/ 	.byte	0x02, 0x4a
	.zero		1
	.zero		1


	//----- nvinfo : EIATTR_SYSCALL_OFFSETS
	.align		4
        /*0074*/ 	.byte	0x04, 0x46
        /*0076*/ 	.short	(.L_29 - .L_28)


	//   ....[0]....
.L_28:
        /*0078*/ 	.word	0x000004c0


	//   ....[1]....
        /*007c*/ 	.word	0x00003160


	//   ....[2]....
        /*0080*/ 	.word	0x000064a0


	//   ....[3]....
        /*0084*/ 	.word	0x00007d60


	//----- nvinfo : EIATTR_EXIT_INSTR_OFFSETS
	.align		4
.L_29:
        /*0088*/ 	.byte	0x04, 0x1c
        /*008a*/ 	.short	(.L_31 - .L_30)


	//   ....[0]....
.L_30:
        /*008c*/ 	.word	0x00002e10


	//   ....[1]....
        /*0090*/ 	.word	0x00003f10


	//   ....[2]....
        /*0094*/ 	.word	0x00006180


	//   ....[3]....
        /*0098*/ 	.word	0x00008c50


	//----- nvinfo : EIATTR_CRS_STACK_SIZE
	.align		4
.L_31:
        /*009c*/ 	.byte	0x04, 0x1e
        /*009e*/ 	.short	(.L_33 - .L_32)
.L_32:
        /*00a0*/ 	.word	0x00000000


	//----- nvinfo : EIATTR_CBANK_PARAM_SIZE
	.align		4
.L_33:
        /*00a4*/ 	.byte	0x03, 0x19
        /*00a6*/ 	.short	0x0028


	//----- nvinfo : EIATTR_PARAM_CBANK
	.align		4
        /*00a8*/ 	.byte	0x04, 0x0a
        /*00aa*/ 	.short	(.L_35 - .L_34)
	.align		4
.L_34:
        /*00ac*/ 	.word	index@(.nv.constant0.run_permutations)
        /*00b0*/ 	.short	0x0380
        /*00b2*/ 	.short	0x0028


	//----- nvinfo : EIATTR_SW_WAR
	.align		4
.L_35:
        /*00b4*/ 	.byte	0x04, 0x36
        /*00b6*/ 	.short	(.L_37 - .L_36)
.L_36:
        /*00b8*/ 	.word	0x00000008
.L_37:


//--------------------- .nv.callgraph             --------------------------
	.section	.nv.callgraph,"",@"SHT_CUDA_CALLGRAPH"
	.align	4
	.sectionentsize	8
	.align		4
        /*0000*/ 	.word	0x00000000
	.align		4
        /*0004*/ 	.word	0xffffffff
	.align		4
        /*0008*/ 	.word	index@(run_permutations)
	.align		4
        /*000c*/ 	.word	index@(__assertfail)
	.align		4
        /*0010*/ 	.word	index@(run_permutations)
	.align		4
        /*0014*/ 	.word	index@(vprintf)
	.align		4
        /*0018*/ 	.word	0x00000000
	.align		4
        /*001c*/ 	.word	0xfffffffe
	.align		4
        /*0020*/ 	.word	0x00000000
	.align		4
        /*0024*/ 	.word	0xfffffffd
	.align		4
        /*0028*/ 	.word	0x00000000
	.align		4
        /*002c*/ 	.word	0xfffffffc


//--------------------- .nv.constant4             --------------------------
	.section	.nv.constant4,"a",@progbits
	.align	8
	.align		8
.nv.constant4:
        /*0000*/ 	.dword	vprintf
	.align		8
        /*0008*/ 	.dword	__assertfail
	.align		8
        /*0010*/ 	.dword	__unnamed_1
	.align		8
        /*0018*/ 	.dword	__unnamed_2
	.align		8
        /*0020*/ 	.dword	$str$3
	.align		8
        /*0028*/ 	.dword	$str$4
	.align		8
        /*0030*/ 	.dword	$str$10
	.align		8
        /*0038*/ 	.dword	$str$11


//--------------------- .text.run_permutations    --------------------------
	.section	.text.run_permutations,"ax",@progbits
	.align	128
        .global         run_permutations
        .type           run_permutations,@function
        .size           run_permutations,(.L_x_135 - run_permutations)
        .other          run_permutations,@"STO_CUDA_ENTRY STV_DEFAULT"
run_permutations:
.text.run_permutations:
[----:B------:R-:W0:Y:S01]  /*0000*/  LDC R1, c[0x0][0x37c] ;  /* 0x0000df00ff017b82 */ /* 0x000e220000000800 */
[----:B------:R-:W1:Y:S07]  /*0010*/  LDCU UR7, c[0x0][0x3a4] ;  /* 0x00007480ff0777ac */ /* 0x000e6e0008000800 */
[----:B------:R-:W2:Y:S01]  /*0020*/  LDC R6, c[0x0][0x2f8] ;  /* 0x0000be00ff067b82 */ /* 0x000ea20000000800 */
[----:B0-----:R-:W-:Y:S01]  /*0030*/  VIADD R1, R1, 0xffffffb0 ;  /* 0xffffffb001017836 */ /* 0x001fe20000000000 */
[----:B------:R-:W0:Y:S01]  /*0040*/  LDCU.64 UR8, c[0x0][0x3a0] ;  /* 0x00007400ff0877ac */ /* 0x000e220008000a00 */
[----:B------:R-:W3:Y:S01]  /*0050*/  LDCU UR5, c[0x0][0x2fc] ;  /* 0x00005f80ff0577ac */ /* 0x000ee20008000800 */
[----:B------:R-:W4:Y:S01]  /*0060*/  LDCU UR6, c[0x0][0x360] ;  /* 0x00006c00ff0677ac */ /* 0x000f220008000800 */
[----:B------:R-:W4:Y:S01]  /*0070*/  LDCU UR4, c[0x0][0x370] ;  /* 0x00006e00ff0477ac */ /* 0x000f220008000800 */
[----:B-1----:R-:W-:Y:S01]  /*0080*/  UISETP.NE.U32.AND UP0, UPT, UR7, URZ, UPT ;  /* 0x000000ff0700728c */ /* 0x002fe2000bf05070 */
[----:B0-----:R-:W-:Y:S01]  /*0090*/  IMAD.U32 R24, RZ, RZ, UR8 ;  /* 0x00000008ff187e24 */ /* 0x001fe2000f8e00ff */
[----:B------:R-:W0:Y:S01]  /*00a0*/  LDCU.64 UR36, c[0x0][0x358] ;  /* 0x00006b00ff2477ac */ /* 0x000e220008000a00 */
[----:B------:R-:W-:Y:S01]  /*00b0*/  IMAD.U32 R23, RZ, RZ, UR9 ;  /* 0x00000009ff177e24 */ /* 0x000fe2000f8e00ff */
[----:B----4-:R-:W-:-:S05]  /*00c0*/  UIMAD UR4, UR6, UR4, URZ ;  /* 0x00000004060472a4 */ /* 0x010fca000f8e02ff */
[----:B--23--:R-:W-:Y:S07]  /*00d0*/  BRA.U UP0, `(.L_x_0) ;  /* 0x0000000100547547 */ /* 0x00cfee000b800000 */
[----:B------:R-:W1:Y:S01]  /*00e0*/  I2F.U32.RP R0, UR4 ;  /* 0x0000000400007d06 */ /* 0x000e620008209000 */
[----:B------:R-:W2:Y:S01]  /*00f0*/  LDC R4, c[0x0][0x3a0] ;  /* 0x0000e800ff047b82 */ /* 0x000ea20000000800 */
[----:B------:R-:W-:Y:S01]  /*0100*/  IMAD R5, RZ, RZ, -UR4 ;  /* 0x80000004ff057e24 */ /* 0x000fe2000f8e02ff */
[----:B------:R-:W-:Y:S01]  /*0110*/  ISETP.NE.U32.AND P2, PT, RZ, UR4, PT ;  /* 0x00000004ff007c0c */ /* 0x000fe2000bf45070 */
[----:B------:R-:W-:-:S04]  /*0120*/  IMAD.MOV.U32 R9, RZ, RZ, RZ ;  /* 0x000000ffff097224 */ /* 0x000fc800078e00ff */
[----:B-1----:R-:W1:Y:S02]  /*0130*/  MUFU.RCP R0, R0 ;  /* 0x0000000000007308 */ /* 0x002e640000001000 */
[----:B-1----:R-:W-:-:S06]  /*0140*/  VIADD R2, R0, 0xffffffe ;  /* 0x0ffffffe00027836 */ /* 0x002fcc0000000000 */
[----:B------:R1:W3:Y:S02]  /*0150*/  F2I.FTZ.U32.TRUNC.NTZ R3, R2 ;  /* 0x0000000200037305 */ /* 0x0002e4000021f000 */
[----:B-1----:R-:W-:Y:S02]  /*0160*/  IMAD.MOV.U32 R2, RZ, RZ, RZ ;  /* 0x000000ffff027224 */ /* 0x002fe400078e00ff */
[----:B---3--:R-:W-:-:S04]  /*0170*/  IMAD R5, R5, R3, RZ ;  /* 0x0000000305057224 */ /* 0x008fc800078e02ff */
[----:B------:R-:W-:-:S06]  /*0180*/  IMAD.HI.U32 R3, R3, R5, R2 ;  /* 0x0000000503037227 */ /* 0x000fcc00078e0002 */
[----:B--2---:R-:W-:-:S05]  /*0190*/  IMAD.HI.U32 R8, R3, R4, RZ ;  /* 0x0000000403087227 */ /* 0x004fca00078e00ff */
[----:B------:R-:W-:-:S05]  /*01a0*/  IADD3 R3, PT, PT, -R8, RZ, RZ ;  /* 0x000000ff08037210 */ /* 0x000fca0007ffe1ff */
[----:B------:R-:W-:-:S05]  /*01b0*/  IMAD R0, R3, UR4, R4 ;  /* 0x0000000403007c24 */ /* 0x000fca000f8e0204 */
[----:B------:R-:W-:-:S13]  /*01c0*/  ISETP.GE.U32.AND P0, PT, R0, UR4, PT ;  /* 0x0000000400007c0c */ /* 0x000fda000bf06070 */
[----:B------:R-:W-:Y:S02]  /*01d0*/  @P0 VIADD R0, R0, -UR4 ;  /* 0x8000000400000c36 */ /* 0x000fe40008000000 */
[----:B------:R-:W-:-:S03]  /*01e0*/  @P0 VIADD R8, R8, 0x1 ;  /* 0x0000000108080836 */ /* 0x000fc60000000000 */
[----:B------:R-:W-:-:S13]  /*01f0*/  ISETP.GE.U32.AND P1, PT, R0, UR4, PT ;  /* 0x0000000400007c0c */ /* 0x000fda000bf26070 */
[----:B------:R-:W-:Y:S01]  /*0200*/  @P1 VIADD R8, R8, 0x1 ;  /* 0x0000000108081836 */ /* 0x000fe20000000000 */
[----:B------:R-:W-:Y:S01]  /*0210*/  @!P2 LOP3.LUT R8, RZ, UR4, RZ, 0x33, !PT ;  /* 0x00000004ff08ac12 */ /* 0x000fe2000f8e33ff */
[----:B------:R-:W-:Y:S06]  /*0220*/  BRA `(.L_x_1) ;  /* 0x00000000001c7947 */ /* 0x000fec0003800000 */
.L_x_0:
[----:B------:R-:W-:Y:S01]  /*0230*/  IMAD.U32 R12, RZ, RZ, UR8 ;  /* 0x00000008ff0c7e24 */ /* 0x000fe2000f8e00ff */
[----:B------:R-:W-:Y:S01]  /*0240*/  MOV R10, UR4 ;  /* 0x00000004000a7c02 */ /* 0x000fe20008000f00 */
[----:B------:R-:W-:Y:S01]  /*0250*/  IMAD.U32 R11, RZ, RZ, UR9 ;  /* 0x00000009ff0b7e24 */ /* 0x000fe2000f8e00ff */
[----:B------:R-:W-:Y:S01]  /*0260*/  MOV R0, 0x290 ;  /* 0x0000029000007802 */ /* 0x000fe20000000f00 */
[----:B------:R-:W-:-:S07]  /*0270*/  IMAD.MOV.U32 R9, RZ, RZ, RZ ;  /* 0x000000ffff097224 */ /* 0x000fce00078e00ff */
[----:B0-----:R-:W-:Y:S05]  /*0280*/  CALL.REL.NOINC `($__internal_0_$__cuda_sm20_div_u64) ;  /* 0x0000008800747944 */ /* 0x001fea0003c00000 */
[----:B------:R-:W-:-:S07]  /*0290*/  IMAD.MOV.U32 R8, RZ, RZ, R12 ;  /* 0x000000ffff087224 */ /* 0x000fce00078e000c */
.L_x_1:
[----:B------:R-:W1:Y:S01]  /*02a0*/  S2R R22, SR_CTAID.X ;  /* 0x0000000000167919 */ /* 0x000e620000002500 */
[----:B------:R-:W2:Y:S01]  /*02b0*/  LDCU.64 UR8, c[0x0][0x3a0] ;  /* 0x00007400ff0877ac */ /* 0x000ea20008000a00 */
[----:B------:R-:W-:Y:S01]  /*02c0*/  IMAD.MOV.U32 R11, RZ, RZ, RZ ;  /* 0x000000ffff0b7224 */ /* 0x000fe200078e00ff */
[----:B------:R-:W-:Y:S01]  /*02d0*/  IADD3 R5, P0, PT, R8, 0x1, RZ ;  /* 0x0000000108057810 */ /* 0x000fe20007f1e0ff */
[----:B------:R-:W1:Y:S01]  /*02e0*/  S2R R3, SR_TID.X ;  /* 0x0000000000037919 */ /* 0x000e620000002100 */
[----:B------:R-:W3:Y:S08]  /*02f0*/  LDC.64 R14, c[0x0][0x3a0] ;  /* 0x0000e800ff0e7b82 */ /* 0x000ef00000000a00 */
[----:B------:R-:W4:Y:S01]  /*0300*/  LDC.U8 R16, c[0x0][0x398] ;  /* 0x0000e600ff107b82 */ /* 0x000f220000000000 */
[----:B-1----:R-:W-:Y:S01]  /*0310*/  IMAD R22, R22, UR6, R3 ;  /* 0x0000000616167c24 */ /* 0x002fe2000f8e0203 */
[----:B------:R-:W1:Y:S03]  /*0320*/  LDCU.64 UR6, c[0x4][0x38] ;  /* 0x01000700ff0677ac */ /* 0x000e660008000a00 */
[----:B------:R-:W-:-:S04]  /*0330*/  IMAD.MOV.U32 R10, RZ, RZ, R22 ;  /* 0x000000ffff0a7224 */ /* 0x000fc800078e0016 */
[----:B------:R-:W-:-:S04]  /*0340*/  IMAD.WIDE.U32 R2, R22, R8, R10 ;  /* 0x0000000816027225 */ /* 0x000fc800078e000a */
[----:B------:R-:W-:Y:S01]  /*0350*/  IMAD R19, R22, R9, R3 ;  /* 0x0000000916137224 */ /* 0x000fe200078e0203 */
[----:B------:R-:W-:Y:S01]  /*0360*/  IADD3 R0, P1, PT, R5, R2, RZ ;  /* 0x0000000205007210 */ /* 0x000fe20007f3e0ff */
[----:B------:R-:W-:Y:S02]  /*0370*/  IMAD.X R8, RZ, RZ, R9, P0 ;  /* 0x000000ffff087224 */ /* 0x000fe400000e0609 */
[----:B------:R-:W-:Y:S01]  /*0380*/  IMAD.MOV.U32 R12, RZ, RZ, R2 ;  /* 0x000000ffff0c7224 */ /* 0x000fe200078e0002 */
[----:B--2---:R-:W-:Y:S01]  /*0390*/  ISETP.GE.U32.AND P0, PT, R0, UR8, PT ;  /* 0x0000000800007c0c */ /* 0x004fe2000bf06070 */
[----:B------:R-:W-:Y:S01]  /*03a0*/  IMAD.X R0, R19, 0x1, R8, P1 ;  /* 0x0000000113007824 */ /* 0x000fe200008e0608 */
[----:B------:R-:W-:Y:S01]  /*03b0*/  IADD3 R18, P1, PT, -R2, UR8, RZ ;  /* 0x0000000802127c10 */ /* 0x000fe2000ff3e1ff */
[----:B------:R-:W-:Y:S02]  /*03c0*/  IMAD.MOV.U32 R13, RZ, RZ, R19 ;  /* 0x000000ffff0d7224 */ /* 0x000fe400078e0013 */
[----:B-1----:R-:W-:Y:S01]  /*03d0*/  IMAD.U32 R4, RZ, RZ, UR6 ;  /* 0x00000006ff047e24 */ /* 0x002fe2000f8e00ff */
[----:B------:R-:W-:-:S02]  /*03e0*/  ISETP.GE.U32.AND.EX P0, PT, R0, UR9, PT, P0 ;  /* 0x0000000900007c0c */ /* 0x000fc4000bf06100 */
[----:B------:R-:W-:Y:S01]  /*03f0*/  IADD3.X R17, PT, PT, ~R19, UR9, RZ, P1, !PT ;  /* 0x0000000913117c10 */ /* 0x000fe20008ffe5ff */
[----:B---3--:R1:W-:Y:S01]  /*0400*/  STL.128 [R1+0x40], R12 ;  /* 0x0000400c01007387 */ /* 0x0083e20000100c00 */
[----:B------:R-:W-:Y:S01]  /*0410*/  SEL R18, R5, R18, !P0 ;  /* 0x0000001205127207 */ /* 0x000fe20004000000 */
[----:B------:R-:W-:Y:S01]  /*0420*/  IMAD.U32 R5, RZ, RZ, UR7 ;  /* 0x00000007ff057e24 */ /* 0x000fe2000f8e00ff */
[----:B------:R-:W-:Y:S02]  /*0430*/  SEL R17, R8, R17, !P0 ;  /* 0x0000001108117207 */ /* 0x000fe40004000000 */
[----:B------:R-:W-:Y:S02]  /*0440*/  MOV R8, R18 ;  /* 0x0000001200087202 */ /* 0x000fe40000000f00 */
[----:B------:R-:W-:Y:S01]  /*0450*/  MOV R0, 0x0 ;  /* 0x0000000000007802 */ /* 0x000fe20000000f00 */
[----:B------:R-:W-:Y:S01]  /*0460*/  IMAD.MOV.U32 R9, RZ, RZ, R17 ;  /* 0x000000ffff097224 */ /* 0x000fe200078e0011 */
[----:B------:R-:W-:-:S02]  /*0470*/  IADD3 R6, P0, P1, R1, 0x30, R6 ;  /* 0x0000003001067810 */ /* 0x000fc4000791e006 */
[----:B------:R1:W2:Y:S02]  /*0480*/  LDC.64 R26, c[0x4][R0] ;  /* 0x01000000001a7b82 */ /* 0x0002a40000000a00 */
[----:B------:R1:W-:Y:S01]  /*0490*/  STL.128 [R1+0x30], R8 ;  /* 0x0000300801007387 */ /* 0x0003e20000100c00 */
[----:B----4-:R-:W-:-:S08]  /*04a0*/  IADD3.X R7, PT, PT, RZ, UR5, RZ, P0, P1 ;  /* 0x00000005ff077c10 */ /* 0x010fd000087e24ff */
[----:B------:R-:W-:-:S07]  /*04b0*/  LEPC R20, `(.L_x_2) ;  /* 0x000000001014794e */ /* 0x000fce0000000000 */
[----:B012---:R-:W-:Y:S05]  /*04c0*/  CALL.ABS.NOINC R26 ;  /* 0x000000001a007343 */ /* 0x007fea0003c00000 */
.L_x_2:
[----:B------:R-:W-:Y:S01]  /*04d0*/  ISETP.NE.AND P0, PT, R16, RZ, PT ;  /* 0x000000ff1000720c */ /* 0x000fe20003f05270 */
[----:B------:R-:W-:-:S12]  /*04e0*/  VIADD R3, R1, 0x10 ;  /* 0x0000001001037836 */ /* 0x000fd80000000000 */
[----:B------:R-:W-:Y:S05]  /*04f0*/  @!P0 BRA `(.L_x_3) ;  /* 0x00000028002c8947 */ /* 0x000fea0003800000 */
[C---:B------:R-:W-:Y:S01]  /*0500*/  ISETP.GE.U32.AND P0, PT, R16.reuse, 0x4, PT ;  /* 0x000000041000780c */ /* 0x040fe20003f06070 */
[----:B------:R-:W-:Y:S01]  /*0510*/  IMAD.MOV.U32 R27, RZ, RZ, R19 ;  /* 0x000000ffff1b7224 */ /* 0x000fe200078e0013 */
[----:B------:R-:W-:Y:S02]  /*0520*/  LOP3.LUT R4, R16, 0x3, RZ, 0xc0, !PT ;  /* 0x0000000310047812 */ /* 0x000fe400078ec0ff */
[----:B------:R-:W-:Y:S02]  /*0530*/  PRMT R5, RZ, 0x7610, R5 ;  /* 0x00007610ff057816 */ /* 0x000fe40000000005 */
[----:B------:R-:W-:-:S07]  /*0540*/  MOV R28, R2 ;  /* 0x00000002001c7202 */ /* 0x000fce0000000f00 */
[----:B------:R-:W-:Y:S05]  /*0550*/  @!P0 BRA `(.L_x_4) ;  /* 0x0000001400248947 */ /* 0x000fea0003800000 */
[----:B------:R-:W-:Y:S01]  /*0560*/  BSSY.RECONVERGENT B0, `(.L_x_4) ;  /* 0x0000148000007945 */ /* 0x000fe20003800200 */
[----:B------:R-:W-:Y:S01]  /*0570*/  LOP3.LUT R5, R16, 0xfc, RZ, 0xc0, !PT ;  /* 0x000000fc10057812 */ /* 0x000fe200078ec0ff */
[----:B------:R-:W-:Y:S01]  /*0580*/  IMAD.MOV.U32 R28, RZ, RZ, R2 ;  /* 0x000000ffff1c7224 */ /* 0x000fe200078e0002 */
[----:B------:R-:W-:Y:S01]  /*0590*/  PRMT R6, RZ, 0x7610, R6 ;  /* 0x00007610ff067816 */ /* 0x000fe20000000006 */
[----:B------:R-:W-:-:S07]  /*05a0*/  IMAD.MOV.U32 R27, RZ, RZ, R19 ;  /* 0x000000ffff1b7224 */ /* 0x000fce00078e0013 */
.L_x_29:
[----:B------:R-:W-:Y:S01]  /*05b0*/  IMAD.MOV R7, RZ, RZ, -R6 ;  /* 0x000000ffff077224 */ /* 0x000fe200078e0a06 */
[----:B------:R-:W-:Y:S01]  /*05c0*/  ISETP.NE.U32.AND P0, PT, R23, RZ, PT ;  /* 0x000000ff1700720c */ /* 0x000fe20003f05070 */
[----:B------:R-:W-:Y:S03]  /*05d0*/  BSSY.RECONVERGENT B1, `(.L_x_5) ;  /* 0x0000021000017945 */ /* 0x000fe60003800200 */
[----:B------:R-:W-:-:S05]  /*05e0*/  PRMT R7, R7, 0x7710, RZ ;  /* 0x0000771007077816 */ /* 0x000fca00000000ff */
[----:B------:R-:W-:-:S05]  /*05f0*/  IMAD.IADD R7, R7, 0x1, R16 ;  /* 0x0000000107077824 */ /* 0x000fca00078e0210 */
[----:B------:R-:W-:Y:S01]  /*0600*/  LOP3.LUT R10, R7, 0xff, RZ, 0xc0, !PT ;  /* 0x000000ff070a7812 */ /* 0x000fe200078ec0ff */
[----:B------:R-:W-:Y:S06]  /*0610*/  @P0 BRA `(.L_x_6) ;  /* 0x0000000000540947 */ /* 0x000fec0003800000 */
[----:B------:R-:W0:Y:S01]  /*0620*/  I2F.U32.RP R0, R10 ;  /* 0x0000000a00007306 */ /* 0x000e220000209000 */
[----:B------:R-:W-:Y:S01]  /*0630*/  ISETP.NE.U32.AND P2, PT, R10, RZ, PT ;  /* 0x000000ff0a00720c */ /* 0x000fe20003f45070 */
[----:B------:R-:W-:-:S06]  /*0640*/  HFMA2 R25, -RZ, RZ, 0, 0 ;  /* 0x00000000ff197431 */ /* 0x000fcc00000001ff */
[----:B0-----:R-:W0:Y:S02]  /*0650*/  MUFU.RCP R0, R0 ;  /* 0x0000000000007308 */ /* 0x001e240000001000 */
[----:B0-----:R-:W-:-:S06]  /*0660*/  VIADD R8, R0, 0xffffffe ;  /* 0x0ffffffe00087836 */ /* 0x001fcc0000000000 */
[----:B------:R0:W1:Y:S02]  /*0670*/  F2I.FTZ.U32.TRUNC.NTZ R9, R8 ;  /* 0x0000000800097305 */ /* 0x000064000021f000 */
[----:B0-----:R-:W-:Y:S01]  /*0680*/  IMAD.MOV.U32 R8, RZ, RZ, RZ ;  /* 0x000000ffff087224 */ /* 0x001fe200078e00ff */
[----:B-1----:R-:W-:-:S05]  /*0690*/  IADD3 R11, PT, PT, RZ, -R9, RZ ;  /* 0x80000009ff0b7210 */ /* 0x002fca0007ffe0ff */
[----:B------:R-:W-:-:S04]  /*06a0*/  IMAD R11, R11, R10, RZ ;  /* 0x0000000a0b0b7224 */ /* 0x000fc800078e02ff */
[----:B------:R-:W-:-:S06]  /*06b0*/  IMAD.HI.U32 R9, R9, R11, R8 ;  /* 0x0000000b09097227 */ /* 0x000fcc00078e0008 */
[----:B------:R-:W-:-:S04]  /*06c0*/  IMAD.HI.U32 R9, R9, R24, RZ ;  /* 0x0000001809097227 */ /* 0x000fc800078e00ff */
[----:B------:R-:W-:-:S04]  /*06d0*/  IMAD.MOV R11, RZ, RZ, -R9 ;  /* 0x000000ffff0b7224 */ /* 0x000fc800078e0a09 */
[----:B------:R-:W-:-:S05]  /*06e0*/  IMAD R24, R10, R11, R24 ;  /* 0x0000000b0a187224 */ /* 0x000fca00078e0218 */
[----:B------:R-:W-:-:S13]  /*06f0*/  ISETP.GE.U32.AND P0, PT, R24, R10, PT ;  /* 0x0000000a1800720c */ /* 0x000fda0003f06070 */
[----:B------:R-:W-:Y:S02]  /*0700*/  @P0 IMAD.IADD R24, R24, 0x1, -R10 ;  /* 0x0000000118180824 */ /* 0x000fe400078e0a0a */
[----:B------:R-:W-:-:S03]  /*0710*/  @P0 VIADD R9, R9, 0x1 ;  /* 0x0000000109090836 */ /* 0x000fc60000000000 */
[----:B------:R-:W-:-:S13]  /*0720*/  ISETP.GE.U32.AND P1, PT, R24, R10, PT ;  /* 0x0000000a1800720c */ /* 0x000fda0003f26070 */
[----:B------:R-:W-:Y:S01]  /*0730*/  @P1 VIADD R9, R9, 0x1 ;  /* 0x0000000109091836 */ /* 0x000fe20000000000 */
[----:B------:R-:W-:-:S05]  /*0740*/  @!P2 LOP3.LUT R9, RZ, R10, RZ, 0x33, !PT ;  /* 0x0000000aff09a212 */ /* 0x000fca00078e33ff */
[----:B------:R-:W-:Y:S01]  /*0750*/  IMAD.MOV.U32 R24, RZ, RZ, R9 ;  /* 0x000000ffff187224 */ /* 0x000fe200078e0009 */
[----:B------:R-:W-:Y:S06]  /*0760*/  BRA `(.L_x_7) ;  /* 0x00000000001c7947 */ /* 0x000fec0003800000 */
.L_x_6:
[----:B------:R-:W-:Y:S01]  /*0770*/  IMAD.MOV.U32 R12, RZ, RZ, R24 ;  /* 0x000000ffff0c7224 */ /* 0x000fe200078e0018 */
[----:B------:R-:W-:Y:S01]  /*0780*/  MOV R0, 0x7c0 ;  /* 0x000007c000007802 */ /* 0x000fe20000000f00 */
[----:B------:R-:W-:Y:S02]  /*0790*/  IMAD.MOV.U32 R11, RZ, RZ, R23 ;  /* 0x000000ffff0b7224 */ /* 0x000fe400078e0017 */
[----:B------:R-:W-:-:S07]  /*07a0*/  IMAD.MOV.U32 R9, RZ, RZ, RZ ;  /* 0x000000ffff097224 */ /* 0x000fce00078e00ff */
[----:B------:R-:W-:Y:S05]  /*07b0*/  CALL.REL.NOINC `($__internal_0_$__cuda_sm20_div_u64) ;  /* 0x0000008400287944 */ /* 0x000fea0003c00000 */
[----:B------:R-:W-:Y:S02]  /*07c0*/  IMAD.MOV.U32 R24, RZ, RZ, R12 ;  /* 0x000000ffff187224 */ /* 0x000fe400078e000c */
[----:B------:R-:W-:-:S07]  /*07d0*/  IMAD.MOV.U32 R25, RZ, RZ, R9 ;  /* 0x000000ffff197224 */ /* 0x000fce00078e0009 */
.L_x_7:
[----:B------:R-:W-:Y:S05]  /*07e0*/  BSYNC.RECONVERGENT B1 ;  /* 0x0000000000017941 */ /* 0x000fea0003800200 */
.L_x_5:
[----:B------:R-:W-:Y:S01]  /*07f0*/  LOP3.LUT R0, R27, R25, RZ, 0xfc, !PT ;  /* 0x000000191b007212 */ /* 0x000fe200078efcff */
[----:B------:R-:W-:Y:S03]  /*0800*/  BSSY.RECONVERGENT B1, `(.L_x_8) ;  /* 0x0000028000017945 */ /* 0x000fe60003800200 */
[----:B------:R-:W-:-:S13]  /*0810*/  ISETP.NE.U32.AND P0, PT, R0, RZ, PT ;  /* 0x000000ff0000720c */ /* 0x000fda0003f05070 */
[----:B------:R-:W-:Y:S05]  /*0820*/  @P0 BRA `(.L_x_9) ;  /* 0x00000000005c0947 */ /* 0x000fea0003800000 */
[----:B------:R-:W0:Y:S01]  /*0830*/  I2F.U32.RP R0, R24 ;  /* 0x0000001800007306 */ /* 0x000e220000209000 */
[----:B------:R-:W-:Y:S02]  /*0840*/  ISETP.NE.U32.AND P2, PT, R24, RZ, PT ;  /* 0x000000ff1800720c */ /* 0x000fe40003f45070 */
[----:B------:R-:W-:-:S05]  /*0850*/  MOV R13, RZ ;  /* 0x000000ff000d7202 */ /* 0x000fca0000000f00 */
        /* <DEDUP_REMOVED lines=15> */
[----:B------:R-:W-:-:S04]  /*0950*/  @!P2 LOP3.LUT R9, RZ, R24, RZ, 0x33, !PT ;  /* 0x00000018ff09a212 */ /* 0x000fc800078e33ff */
[----:B------:R-:W-:Y:S01]  /*0960*/  PRMT R8, R9, 0x7610, R8 ;  /* 0x0000761009087816 */ /* 0x000fe20000000008 */
[----:B------:R-:W-:-:S04]  /*0970*/  IMAD.MOV R11, RZ, RZ, -R9 ;  /* 0x000000ffff0b7224 */ /* 0x000fc800078e0a09 */
[----:B------:R-:W-:Y:S01]  /*0980*/  IMAD R28, R24, R11, R28 ;  /* 0x0000000b181c7224 */ /* 0x000fe200078e021c */
[----:B------:R-:W-:Y:S06]  /*0990*/  BRA `(.L_x_10) ;  /* 0x0000000000387947 */ /* 0x000fec0003800000 */
.L_x_9:
[----:B------:R-:W-:Y:S01]  /*09a0*/  IMAD.MOV.U32 R12, RZ, RZ, R28 ;  /* 0x000000ffff0c7224 */ /* 0x000fe200078e001c */
[----:B------:R-:W-:Y:S01]  /*09b0*/  MOV R0, 0xa00 ;  /* 0x00000a0000007802 */ /* 0x000fe20000000f00 */
[----:B------:R-:W-:Y:S02]  /*09c0*/  IMAD.MOV.U32 R11, RZ, RZ, R27 ;  /* 0x000000ffff0b7224 */ /* 0x000fe400078e001b */
[----:B------:R-:W-:Y:S02]  /*09d0*/  IMAD.MOV.U32 R10, RZ, RZ, R24 ;  /* 0x000000ffff0a7224 */ /* 0x000fe400078e0018 */
[----:B------:R-:W-:-:S07]  /*09e0*/  IMAD.MOV.U32 R9, RZ, RZ, R25 ;  /* 0x000000ffff097224 */ /* 0x000fce00078e0019 */
[----:B------:R-:W-:Y:S05]  /*09f0*/  CALL.REL.NOINC `($__internal_0_$__cuda_sm20_div_u64) ;  /* 0x0000008000987944 */ /* 0x000fea0003c00000 */
[----:B------:R-:W-:Y:S01]  /*0a00*/  IADD3 R11, P0, PT, RZ, -R12, RZ ;  /* 0x8000000cff0b7210 */ /* 0x000fe20007f1e0ff */
[----:B------:R-:W-:Y:S01]  /*0a10*/  IMAD.MOV.U32 R29, RZ, RZ, R27 ;  /* 0x000000ffff1d7224 */ /* 0x000fe200078e001b */
[----:B------:R-:W-:-:S03]  /*0a20*/  PRMT R8, R12, 0x7610, R8 ;  /* 0x000076100c087816 */ /* 0x000fc60000000008 */
[----:B------:R-:W-:Y:S02]  /*0a30*/  IMAD.X R9, RZ, RZ, ~R9, P0 ;  /* 0x000000ffff097224 */ /* 0x000fe400000e0e09 */
[----:B------:R-:W-:-:S04]  /*0a40*/  IMAD.WIDE.U32 R28, R24, R11, R28 ;  /* 0x0000000b181c7225 */ /* 0x000fc800078e001c */
[----:B------:R-:W-:-:S04]  /*0a50*/  IMAD R9, R9, R24, RZ ;  /* 0x0000001809097224 */ /* 0x000fc800078e02ff */
[----:B------:R-:W-:-:S05]  /*0a60*/  IMAD R9, R25, R11, R9 ;  /* 0x0000000b19097224 */ /* 0x000fca00078e0209 */
[----:B------:R-:W-:-:S07]  /*0a70*/  IADD3 R13, PT, PT, R29, R9, RZ ;  /* 0x000000091d0d7210 */ /* 0x000fce0007ffe0ff */
.L_x_10:
[----:B------:R-:W-:Y:S05]  /*0a80*/  BSYNC.RECONVERGENT B1 ;  /* 0x0000000000017941 */ /* 0x000fea0003800200 */
.L_x_8:
[----:B------:R-:W-:Y:S01]  /*0a90*/  ISETP.NE.U32.AND P0, PT, R25, RZ, PT ;  /* 0x000000ff1900720c */ /* 0x000fe20003f05070 */
[----:B------:R-:W-:Y:S01]  /*0aa0*/  BSSY.RECONVERGENT B1, `(.L_x_11) ;  /* 0x0000022000017945 */ /* 0x000fe20003800200 */
[----:B------:R-:W-:-:S05]  /*0ab0*/  LOP3.LUT R9, RZ, R6, RZ, 0x33, !PT ;  /* 0x00000006ff097212 */ /* 0x000fca00078e33ff */
[----:B------:R-:W-:-:S05]  /*0ac0*/  IMAD.IADD R9, R9, 0x1, R16 ;  /* 0x0000000109097824 */ /* 0x000fca00078e0210 */
[----:B------:R-:W-:Y:S01]  /*0ad0*/  LOP3.LUT R15, R9, 0xff, RZ, 0xc0, !PT ;  /* 0x000000ff090f7812 */ /* 0x000fe200078ec0ff */
[----:B------:R-:W-:Y:S06]  /*0ae0*/  @P0 BRA `(.L_x_12) ;  /* 0x0000000000540947 */ /* 0x000fec0003800000 */
[----:B------:R-:W0:Y:S01]  /*0af0*/  I2F.U32.RP R0, R15 ;  /* 0x0000000f00007306 */ /* 0x000e220000209000 */
[----:B------:R-:W-:Y:S01]  /*0b00*/  ISETP.NE.U32.AND P2, PT, R15, RZ, PT ;  /* 0x000000ff0f00720c */ /* 0x000fe20003f45070 */
[----:B------:R-:W-:-:S06]  /*0b10*/  IMAD.MOV.U32 R25, RZ, RZ, RZ ;  /* 0x000000ffff197224 */ /* 0x000fcc00078e00ff */
[----:B0-----:R-:W0:Y:S02]  /*0b20*/  MUFU.RCP R0, R0 ;  /* 0x0000000000007308 */ /* 0x001e240000001000 */
[----:B0-----:R-:W-:-:S06]  /*0b30*/  VIADD R10, R0, 0xffffffe ;  /* 0x0ffffffe000a7836 */ /* 0x001fcc0000000000 */
[----:B------:R0:W1:Y:S02]  /*0b40*/  F2I.FTZ.U32.TRUNC.NTZ R11, R10 ;  /* 0x0000000a000b7305 */ /* 0x000064000021f000 */
[----:B0-----:R-:W-:Y:S02]  /*0b50*/  IMAD.MOV.U32 R10, RZ, RZ, RZ ;  /* 0x000000ffff0a7224 */ /* 0x001fe400078e00ff */
[----:B-1----:R-:W-:-:S04]  /*0b60*/  IMAD.MOV R12, RZ, RZ, -R11 ;  /* 0x000000ffff0c7224 */ /* 0x002fc800078e0a0b */
[----:B------:R-:W-:-:S04]  /*0b70*/  IMAD R9, R12, R15, RZ ;  /* 0x0000000f0c097224 */ /* 0x000fc800078e02ff */
[----:B------:R-:W-:-:S06]  /*0b80*/  IMAD.HI.U32 R11, R11, R9, R10 ;  /* 0x000000090b0b7227 */ /* 0x000fcc00078e000a */
[----:B------:R-:W-:-:S04]  /*0b90*/  IMAD.HI.U32 R11, R11, R24, RZ ;  /* 0x000000180b0b7227 */ /* 0x000fc800078e00ff */
[----:B------:R-:W-:-:S04]  /*0ba0*/  IMAD.MOV R9, RZ, RZ, -R11 ;  /* 0x000000ffff097224 */ /* 0x000fc800078e0a0b */
[----:B------:R-:W-:-:S05]  /*0bb0*/  IMAD R24, R15, R9, R24 ;  /* 0x000000090f187224 */ /* 0x000fca00078e0218 */
[----:B------:R-:W-:-:S13]  /*0bc0*/  ISETP.GE.U32.AND P0, PT, R24, R15, PT ;  /* 0x0000000f1800720c */ /* 0x000fda0003f06070 */
[----:B------:R-:W-:Y:S01]  /*0bd0*/  @P0 IMAD.IADD R24, R24, 0x1, -R15 ;  /* 0x0000000118180824 */ /* 0x000fe200078e0a0f */
[----:B------:R-:W-:-:S04]  /*0be0*/  @P0 IADD3 R11, PT, PT, R11, 0x1, RZ ;  /* 0x000000010b0b0810 */ /* 0x000fc80007ffe0ff */
[----:B------:R-:W-:-:S13]  /*0bf0*/  ISETP.GE.U32.AND P1, PT, R24, R15, PT ;  /* 0x0000000f1800720c */ /* 0x000fda0003f26070 */
[----:B------:R-:W-:Y:S01]  /*0c00*/  @P1 VIADD R11, R11, 0x1 ;  /* 0x000000010b0b1836 */ /* 0x000fe20000000000 */
[----:B------:R-:W-:-:S05]  /*0c10*/  @!P2 LOP3.LUT R11, RZ, R15, RZ, 0x33, !PT ;  /* 0x0000000fff0ba212 */ /* 0x000fca00078e33ff */
[----:B------:R-:W-:Y:S01]  /*0c20*/  IMAD.MOV.U32 R24, RZ, RZ, R11 ;  /* 0x000000ffff187224 */ /* 0x000fe200078e000b */
[----:B------:R-:W-:Y:S06]  /*0c30*/  BRA `(.L_x_13) ;  /* 0x0000000000207947 */ /* 0x000fec0003800000 */
.L_x_12:
[----:B------:R-:W-:Y:S02]  /*0c40*/  HFMA2 R9, -RZ, RZ, 0, 0 ;  /* 0x00000000ff097431 */ /* 0x000fe400000001ff */
[----:B------:R-:W-:Y:S01]  /*0c50*/  IMAD.MOV.U32 R12, RZ, RZ, R24 ;  /* 0x000000ffff0c7224 */ /* 0x000fe200078e0018 */
[----:B------:R-:W-:Y:S01]  /*0c60*/  MOV R0, 0xca0 ;  /* 0x00000ca000007802 */ /* 0x000fe20000000f00 */
[----:B------:R-:W-:Y:S02]  /*0c70*/  IMAD.MOV.U32 R11, RZ, RZ, R25 ;  /* 0x000000ffff0b7224 */ /* 0x000fe400078e0019 */
[----:B------:R-:W-:-:S07]  /*0c80*/  IMAD.MOV.U32 R10, RZ, RZ, R15 ;  /* 0x000000ffff0a7224 */ /* 0x000fce00078e000f */
[----:B------:R-:W-:Y:S05]  /*0c90*/  CALL.REL.NOINC `($__internal_0_$__cuda_sm20_div_u64) ;  /* 0x0000007c00f07944 */ /* 0x000fea0003c00000 */
[----:B------:R-:W-:Y:S02]  /*0ca0*/  IMAD.MOV.U32 R24, RZ, RZ, R12 ;  /* 0x000000ffff187224 */ /* 0x000fe400078e000c */
[----:B------:R-:W-:-:S07]  /*0cb0*/  IMAD.MOV.U32 R25, RZ, RZ, R9 ;  /* 0x000000ffff197224 */ /* 0x000fce00078e0009 */
.L_x_13:
[----:B------:R-:W-:Y:S05]  /*0cc0*/  BSYNC.RECONVERGENT B1 ;  /* 0x0000000000017941 */ /* 0x000fea0003800200 */
.L_x_11:
[----:B------:R-:W-:Y:S01]  /*0cd0*/  LOP3.LUT R0, R13, R25, RZ, 0xfc, !PT ;  /* 0x000000190d007212 */ /* 0x000fe200078efcff */
[----:B------:R-:W-:Y:S03]  /*0ce0*/  BSSY.RECONVERGENT B1, `(.L_x_14) ;  /* 0x0000028000017945 */ /* 0x000fe60003800200 */
[----:B------:R-:W-:-:S13]  /*0cf0*/  ISETP.NE.U32.AND P0, PT, R0, RZ, PT ;  /* 0x000000ff0000720c */ /* 0x000fda0003f05070 */
[----:B------:R-:W-:Y:S05]  /*0d00*/  @P0 BRA `(.L_x_15) ;  /* 0x00000000005c0947 */ /* 0x000fea0003800000 */
        /* <DEDUP_REMOVED lines=14> */
[----:B------:R-:W-:Y:S01]  /*0df0*/  @P0 IADD3 R9, PT, PT, R9, -R24, RZ ;  /* 0x8000001809090210 */ /* 0x000fe20007ffe0ff */
        /* <DEDUP_REMOVED lines=8> */
.L_x_15:
[----:B------:R-:W-:Y:S01]  /*0e80*/  IMAD.MOV.U32 R12, RZ, RZ, R28 ;  /* 0x000000ffff0c7224 */ /* 0x000fe200078e001c */
[----:B------:R-:W-:Y:S01]  /*0e90*/  MOV R10, R24 ;  /* 0x00000018000a7202 */ /* 0x000fe20000000f00 */
[----:B------:R-:W-:Y:S01]  /*0ea0*/  IMAD.MOV.U32 R11, RZ, RZ, R13 ;  /* 0x000000ffff0b7224 */ /* 0x000fe200078e000d */
[----:B------:R-:W-:Y:S01]  /*0eb0*/  MOV R0, 0xee0 ;  /* 0x00000ee000007802 */ /* 0x000fe20000000f00 */
[----:B------:R-:W-:-:S07]  /*0ec0*/  IMAD.MOV.U32 R9, RZ, RZ, R25 ;  /* 0x000000ffff097224 */ /* 0x000fce00078e0019 */
[----:B------:R-:W-:Y:S05]  /*0ed0*/  CALL.REL.NOINC `($__internal_0_$__cuda_sm20_div_u64) ;  /* 0x0000007c00607944 */ /* 0x000fea0003c00000 */
[----:B------:R-:W-:Y:S01]  /*0ee0*/  IADD3 R11, P0, PT, RZ, -R12, RZ ;  /* 0x8000000cff0b7210 */ /* 0x000fe20007f1e0ff */
[--C-:B------:R-:W-:Y:S01]  /*0ef0*/  IMAD.MOV.U32 R29, RZ, RZ, R13.reuse ;  /* 0x000000ffff1d7224 */ /* 0x100fe200078e000d */
[----:B------:R-:W-:-:S03]  /*0f00*/  PRMT R13, R12, 0x7610, R13 ;  /* 0x000076100c0d7816 */ /* 0x000fc6000000000d */
[----:B------:R-:W-:Y:S02]  /*0f10*/  IMAD.X R9, RZ, RZ, ~R9, P0 ;  /* 0x000000ffff097224 */ /* 0x000fe400000e0e09 */
[----:B------:R-:W-:-:S04]  /*0f20*/  IMAD.WIDE.U32 R28, R24, R11, R28 ;  /* 0x0000000b181c7225 */ /* 0x000fc800078e001c */
[----:B------:R-:W-:-:S04]  /*0f30*/  IMAD R9, R9, R24, RZ ;  /* 0x0000001809097224 */ /* 0x000fc800078e02ff */
[----:B------:R-:W-:-:S04]  /*0f40*/  IMAD R9, R25, R11, R9 ;  /* 0x0000000b19097224 */ /* 0x000fc800078e0209 */
[----:B------:R-:W-:-:S07]  /*0f50*/  IMAD.IADD R23, R29, 0x1, R9 ;  /* 0x000000011d177824 */ /* 0x000fce00078e0209 */
.L_x_16:
[----:B------:R-:W-:Y:S05]  /*0f60*/  BSYNC.RECONVERGENT B1 ;  /* 0x0000000000017941 */ /* 0x000fea0003800200 */
.L_x_14:
[----:B------:R-:W-:Y:S01]  /*0f70*/  ISETP.NE.U32.AND P0, PT, R25, RZ, PT ;  /* 0x000000ff1900720c */ /* 0x000fe20003f05070 */
[----:B------:R-:W-:Y:S01]  /*0f80*/  VIADD R0, R7, 0xfffffffe ;  /* 0xfffffffe07007836 */ /* 0x000fe20000000000 */
[----:B------:R-:W-:Y:S04]  /*0f90*/  BSSY.RECONVERGENT B1, `(.L_x_17) ;  /* 0x0000020000017945 */ /* 0x000fe80003800200 */
[----:B------:R-:W-:-:S07]  /*0fa0*/  LOP3.LUT R15, R0, 0xff, RZ, 0xc0, !PT ;  /* 0x000000ff000f7812 */ /* 0x000fce00078ec0ff */
[----:B------:R-:W-:Y:S05]  /*0fb0*/  @P0 BRA `(.L_x_18) ;  /* 0x0000000000540947 */ /* 0x000fea0003800000 */
        /* <DEDUP_REMOVED lines=21> */
.L_x_18:
[----:B------:R-:W-:Y:S01]  /*1110*/  IMAD.MOV.U32 R12, RZ, RZ, R24 ;  /* 0x000000ffff0c7224 */ /* 0x000fe200078e0018 */
[----:B------:R-:W-:Y:S01]  /*1120*/  MOV R0, 0x1170 ;  /* 0x0000117000007802 */ /* 0x000fe20000000f00 */
[----:B------:R-:W-:Y:S02]  /*1130*/  IMAD.MOV.U32 R11, RZ, RZ, R25 ;  /* 0x000000ffff0b7224 */ /* 0x000fe400078e0019 */
[----:B------:R-:W-:Y:S02]  /*1140*/  IMAD.MOV.U32 R10, RZ, RZ, R15 ;  /* 0x000000ffff0a7224 */ /* 0x000fe400078e000f */
[----:B------:R-:W-:-:S07]  /*1150*/  IMAD.MOV.U32 R9, RZ, RZ, RZ ;  /* 0x000000ffff097224 */ /* 0x000fce00078e00ff */
[----:B------:R-:W-:Y:S05]  /*1160*/  CALL.REL.NOINC `($__internal_0_$__cuda_sm20_div_u64) ;  /* 0x0000007800bc7944 */ /* 0x000fea0003c00000 */
[----:B------:R-:W-:Y:S02]  /*1170*/  IMAD.MOV.U32 R24, RZ, RZ, R12 ;  /* 0x000000ffff187224 */ /* 0x000fe400078e000c */
[----:B------:R-:W-:-:S07]  /*1180*/  IMAD.MOV.U32 R25, RZ, RZ, R9 ;  /* 0x000000ffff197224 */ /* 0x000fce00078e0009 */
.L_x_19:
[----:B------:R-:W-:Y:S05]  /*1190*/  BSYNC.RECONVERGENT B1 ;  /* 0x0000000000017941 */ /* 0x000fea0003800200 */
.L_x_17:
        /* <DEDUP_REMOVED lines=8> */
[----:B0-----:R-:W-:-:S06]  /*1220*/  IADD3 R10, PT, PT, R0, 0xffffffe, RZ ;  /* 0x0ffffffe000a7810 */ /* 0x001fcc0007ffe0ff */
        /* <DEDUP_REMOVED lines=14> */
[C---:B------:R-:W-:Y:S02]  /*1310*/  IADD3 R9, PT, PT, -R11.reuse, RZ, RZ ;  /* 0x000000ff0b097210 */ /* 0x040fe40007ffe1ff */
[----:B------:R-:W-:-:S03]  /*1320*/  PRMT R26, R11, 0x7610, R26 ;  /* 0x000076100b1a7816 */ /* 0x000fc6000000001a */
[----:B------:R-:W-:Y:S01]  /*1330*/  IMAD R28, R24, R9, R28 ;  /* 0x00000009181c7224 */ /* 0x000fe200078e021c */
[----:B------:R-:W-:Y:S06]  /*1340*/  BRA `(.L_x_22) ;  /* 0x0000000000387947 */ /* 0x000fec0003800000 */
.L_x_21:
[----:B------:R-:W-:Y:S01]  /*1350*/  IMAD.MOV.U32 R12, RZ, RZ, R28 ;  /* 0x000000ffff0c7224 */ /* 0x000fe200078e001c */
[----:B------:R-:W-:Y:S01]  /*1360*/  MOV R0, 0x13b0 ;  /* 0x000013b000007802 */ /* 0x000fe20000000f00 */
[----:B------:R-:W-:Y:S02]  /*1370*/  IMAD.MOV.U32 R11, RZ, RZ, R23 ;  /* 0x000000ffff0b7224 */ /* 0x000fe400078e0017 */
[----:B------:R-:W-:Y:S02]  /*1380*/  IMAD.MOV.U32 R10, RZ, RZ, R24 ;  /* 0x000000ffff0a7224 */ /* 0x000fe400078e0018 */
[----:B------:R-:W-:-:S07]  /*1390*/  IMAD.MOV.U32 R9, RZ, RZ, R25 ;  /* 0x000000ffff097224 */ /* 0x000fce00078e0019 */
[----:B------:R-:W-:Y:S05]  /*13a0*/  CALL.REL.NOINC `($__internal_0_$__cuda_sm20_div_u64) ;  /* 0x00000078002c7944 */ /* 0x000fea0003c00000 */
[----:B------:R-:W-:Y:S02]  /*13b0*/  IADD3 R11, P0, PT, RZ, -R12, RZ ;  /* 0x8000000cff0b7210 */ /* 0x000fe40007f1e0ff */
[----:B------:R-:W-:Y:S02]  /*13c0*/  MOV R29, R23 ;  /* 0x00000017001d7202 */ /* 0x000fe40000000f00 */
[----:B------:R-:W-:Y:S01]  /*13d0*/  PRMT R26, R12, 0x7610, R26 ;  /* 0x000076100c1a7816 */ /* 0x000fe2000000001a */
[----:B------:R-:W-:Y:S02]  /*13e0*/  IMAD.X R9, RZ, RZ, ~R9, P0 ;  /* 0x000000ffff097224 */ /* 0x000fe400000e0e09 */
[----:B------:R-:W-:-:S04]  /*13f0*/  IMAD.WIDE.U32 R28, R24, R11, R28 ;  /* 0x0000000b181c7225 */ /* 0x000fc800078e001c */
[----:B------:R-:W-:-:S04]  /*1400*/  IMAD R9, R9, R24, RZ ;  /* 0x0000001809097224 */ /* 0x000fc800078e02ff */
[----:B------:R-:W-:-:S04]  /*1410*/  IMAD R9, R25, R11, R9 ;  /* 0x0000000b19097224 */ /* 0x000fc800078e0209 */
[----:B------:R-:W-:-:S07]  /*1420*/  IMAD.IADD R27, R29, 0x1, R9 ;  /* 0x000000011d1b7824 */ /* 0x000fce00078e0209 */
.L_x_22:
[----:B------:R-:W-:Y:S05]  /*1430*/  BSYNC.RECONVERGENT B1 ;  /* 0x0000000000017941 */ /* 0x000fea0003800200 */
.L_x_20:
[----:B------:R-:W-:Y:S01]  /*1440*/  ISETP.NE.U32.AND P0, PT, R25, RZ, PT ;  /* 0x000000ff1900720c */ /* 0x000fe20003f05070 */
[----:B------:R-:W-:Y:S01]  /*1450*/  VIADD R7, R7, 0xfffffffd ;  /* 0xfffffffd07077836 */ /* 0x000fe20000000000 */
[----:B------:R-:W-:Y:S04]  /*1460*/  BSSY.RECONVERGENT B1, `(.L_x_23) ;  /* 0x0000020000017945 */ /* 0x000fe80003800200 */
[----:B------:R-:W-:-:S07]  /*1470*/  LOP3.LUT R9, R7, 0xff, RZ, 0xc0, !PT ;  /* 0x000000ff07097812 */ /* 0x000fce00078ec0ff */
        /* <DEDUP_REMOVED lines=19> */
[----:B------:R-:W-:-:S05]  /*15b0*/  @!P2 LOP3.LUT R11, RZ, R9, RZ, 0x33, !PT ;  /* 0x00000009ff0ba212 */ /* 0x000fca00078e33ff */
[----:B------:R-:W-:Y:S01]  /*15c0*/  IMAD.MOV.U32 R24, RZ, RZ, R11 ;  /* 0x000000ffff187224 */ /* 0x000fe200078e000b */
[----:B------:R-:W-:Y:S06]  /*15d0*/  BRA `(.L_x_25) ;  /* 0x0000000000207947 */ /* 0x000fec0003800000 */
.L_x_24:
[----:B------:R-:W-:Y:S01]  /*15e0*/  MOV R10, R9 ;  /* 0x00000009000a7202 */ /* 0x000fe20000000f00 */
[----:B------:R-:W-:Y:S01]  /*15f0*/  IMAD.MOV.U32 R12, RZ, RZ, R24 ;  /* 0x000000ffff0c7224 */ /* 0x000fe200078e0018 */
[----:B------:R-:W-:Y:S01]  /*1600*/  MOV R0, 0x1640 ;  /* 0x0000164000007802 */ /* 0x000fe20000000f00 */
[----:B------:R-:W-:Y:S02]  /*1610*/  IMAD.MOV.U32 R11, RZ, RZ, R25 ;  /* 0x000000ffff0b7224 */ /* 0x000fe400078e0019 */
[----:B------:R-:W-:-:S07]  /*1620*/  IMAD.MOV.U32 R9, RZ, RZ, RZ ;  /* 0x000000ffff097224 */ /* 0x000fce00078e00ff */
[----:B------:R-:W-:Y:S05]  /*1630*/  CALL.REL.NOINC `($__internal_0_$__cuda_sm20_div_u64) ;  /* 0x0000007400887944 */ /* 0x000fea0003c00000 */
[----:B------:R-:W-:Y:S02]  /*1640*/  IMAD.MOV.U32 R24, RZ, RZ, R12 ;  /* 0x000000ffff187224 */ /* 0x000fe400078e000c */
[----:B------:R-:W-:-:S07]  /*1650*/  IMAD.MOV.U32 R23, RZ, RZ, R9 ;  /* 0x000000ffff177224 */ /* 0x000fce00078e0009 */
.L_x_25:
[----:B------:R-:W-:Y:S05]  /*1660*/  BSYNC.RECONVERGENT B1 ;  /* 0x0000000000017941 */ /* 0x000fea0003800200 */
.L_x_23:
        /* <DEDUP_REMOVED lines=14> */
[----:B------:R-:W-:-:S05]  /*1750*/  IMAD.HI.U32 R11, R11, R28, RZ ;  /* 0x0000001c0b0b7227 */ /* 0x000fca00078e00ff */
[----:B------:R-:W-:-:S05]  /*1760*/  IADD3 R7, PT, PT, -R11, RZ, RZ ;  /* 0x000000ff0b077210 */ /* 0x000fca0007ffe1ff */
[----:B------:R-:W-:-:S05]  /*1770*/  IMAD R7, R24, R7, R28 ;  /* 0x0000000718077224 */ /* 0x000fca00078e021c */
[----:B------:R-:W-:-:S13]  /*1780*/  ISETP.GE.U32.AND P0, PT, R7, R24, PT ;  /* 0x000000180700720c */ /* 0x000fda0003f06070 */
[----:B------:R-:W-:Y:S02]  /*1790*/  @P0 IMAD.IADD R7, R7, 0x1, -R24 ;  /* 0x0000000107070824 */ /* 0x000fe400078e0a18 */
[----:B------:R-:W-:-:S03]  /*17a0*/  @P0 VIADD R11, R11, 0x1 ;  /* 0x000000010b0b0836 */ /* 0x000fc60000000000 */
[----:B------:R-:W-:-:S13]  /*17b0*/  ISETP.GE.U32.AND P1, PT, R7, R24, PT ;  /* 0x000000180700720c */ /* 0x000fda0003f26070 */
[----:B------:R-:W-:Y:S01]  /*17c0*/  @P1 VIADD R11, R11, 0x1 ;  /* 0x000000010b0b1836 */ /* 0x000fe20000000000 */
[----:B------:R-:W-:-:S05]  /*17d0*/  @!P2 LOP3.LUT R11, RZ, R24, RZ, 0x33, !PT ;  /* 0x00000018ff0ba212 */ /* 0x000fca00078e33ff */
[----:B------:R-:W-:-:S04]  /*17e0*/  IMAD.MOV R7, RZ, RZ, -R11 ;  /* 0x000000ffff077224 */ /* 0x000fc800078e0a0b */
[----:B------:R-:W-:Y:S01]  /*17f0*/  IMAD R28, R24, R7, R28 ;  /* 0x00000007181c7224 */ /* 0x000fe200078e021c */
[----:B------:R-:W-:Y:S06]  /*1800*/  BRA `(.L_x_28) ;  /* 0x0000000000387947 */ /* 0x000fec0003800000 */
.L_x_27:
[----:B------:R-:W-:Y:S01]  /*1810*/  IMAD.MOV.U32 R12, RZ, RZ, R28 ;  /* 0x000000ffff0c7224 */ /* 0x000fe200078e001c */
[----:B------:R-:W-:Y:S01]  /*1820*/  MOV R11, R27 ;  /* 0x0000001b000b7202 */ /* 0x000fe20000000f00 */
[----:B------:R-:W-:Y:S01]  /*1830*/  IMAD.MOV.U32 R10, RZ, RZ, R24 ;  /* 0x000000ffff0a7224 */ /* 0x000fe200078e0018 */
[----:B------:R-:W-:Y:S01]  /*1840*/  MOV R0, 0x1870 ;  /* 0x0000187000007802 */ /* 0x000fe20000000f00 */
[----:B------:R-:W-:-:S07]  /*1850*/  IMAD.MOV.U32 R9, RZ, RZ, R23 ;  /* 0x000000ffff097224 */ /* 0x000fce00078e0017 */
[----:B------:R-:W-:Y:S05]  /*1860*/  CALL.REL.NOINC `($__internal_0_$__cuda_sm20_div_u64) ;  /* 0x0000007000fc7944 */ /* 0x000fea0003c00000 */
[----:B------:R-:W-:Y:S01]  /*1870*/  IADD3 R7, P0, PT, RZ, -R12, RZ ;  /* 0x8000000cff077210 */ /* 0x000fe20007f1e0ff */
[----:B------:R-:W-:Y:S02]  /*1880*/  IMAD.MOV.U32 R29, RZ, RZ, R27 ;  /* 0x000000ffff1d7224 */ /* 0x000fe400078e001b */
[----:B------:R-:W-:Y:S02]  /*1890*/  IMAD.MOV.U32 R11, RZ, RZ, R12 ;  /* 0x000000ffff0b7224 */ /* 0x000fe400078e000c */
[----:B------:R-:W-:Y:S02]  /*18a0*/  IMAD.X R9, RZ, RZ, ~R9, P0 ;  /* 0x000000ffff097224 */ /* 0x000fe400000e0e09 */
[----:B------:R-:W-:-:S04]  /*18b0*/  IMAD.WIDE.U32 R28, R24, R7, R28 ;  /* 0x00000007181c7225 */ /* 0x000fc800078e001c */
[----:B------:R-:W-:-:S04]  /*18c0*/  IMAD R0, R9, R24, RZ ;  /* 0x0000001809007224 */ /* 0x000fc800078e02ff */
[----:B------:R-:W-:-:S04]  /*18d0*/  IMAD R27, R23, R7, R0 ;  /* 0x00000007171b7224 */ /* 0x000fc800078e0200 */
[----:B------:R-:W-:-:S07]  /*18e0*/  IMAD.IADD R27, R29, 0x1, R27 ;  /* 0x000000011d1b7824 */ /* 0x000fce00078e021b */
.L_x_28:
[----:B------:R-:W-:Y:S05]  /*18f0*/  BSYNC.RECONVERGENT B1 ;  /* 0x0000000000017941 */ /* 0x000fea0003800200 */
.L_x_26:
[----:B------:R-:W-:Y:S02]  /*1900*/  LOP3.LUT R26, R26, 0xffff, RZ, 0xc0, !PT ;  /* 0x0000ffff1a1a7812 */ /* 0x000fe400078ec0ff */
[----:B------:R-:W-:Y:S02]  /*1910*/  LOP3.LUT R13, R13, 0xffff, RZ, 0xc0, !PT ;  /* 0x0000ffff0d0d7812 */ /* 0x000fe400078ec0ff */
[----:B------:R-:W-:Y:S02]  /*1920*/  LOP3.LUT R8, R8, 0xffff, RZ, 0xc0, !PT ;  /* 0x0000ffff08087812 */ /* 0x000fe400078ec0ff */
[----:B------:R-:W-:Y:S02]  /*1930*/  PRMT R11, R26, 0x3340, R11 ;  /* 0x000033401a0b7816 */ /* 0x000fe4000000000b */
[C---:B------:R-:W-:Y:S01]  /*1940*/  LOP3.LUT R0, R6.reuse, 0xff, RZ, 0xc0, !PT ;  /* 0x000000ff06007812 */ /* 0x040fe200078ec0ff */
[----:B------:R-:W-:Y:S01]  /*1950*/  VIADD R6, R6, 0x4 ;  /* 0x0000000406067836 */ /* 0x000fe20000000000 */
[----:B------:R-:W-:-:S02]  /*1960*/  PRMT R8, R8, 0x3340, R13 ;  /* 0x0000334008087816 */ /* 0x000fc4000000000d */
[----:B------:R-:W-:Y:S02]  /*1970*/  IADD3 R9, PT, PT, R1, R0, RZ ;  /* 0x0000000001097210 */ /* 0x000fe40007ffe0ff */
[----:B------:R-:W-:Y:S02]  /*1980*/  PRMT R8, R8, 0x5410, R11 ;  /* 0x0000541008087816 */ /* 0x000fe4000000000b */
[----:B------:R-:W-:Y:S02]  /*1990*/  PRMT R7, R5, 0x9910, RZ ;  /* 0x0000991005077816 */ /* 0x000fe400000000ff */
[----:B------:R-:W-:Y:S01]  /*19a0*/  LOP3.LUT R0, R6, 0xff, RZ, 0xc0, !PT ;  /* 0x000000ff06007812 */ /* 0x000fe200078ec0ff */
[----:B------:R0:W-:Y:S03]  /*19b0*/  STL [R9], R8 ;  /* 0x0000000809007387 */ /* 0x0001e60000100800 */
[----:B------:R-:W-:-:S13]  /*19c0*/  ISETP.NE.AND P0, PT, R0, R7, PT ;  /* 0x000000070000720c */ /* 0x000fda0003f05270 */
[----:B0-----:R-:W-:Y:S05]  /*19d0*/  @P0 BRA `(.L_x_29) ;  /* 0xffffffe800f40947 */ /* 0x001fea000383ffff */
[----:B------:R-:W-:Y:S05]  /*19e0*/  BSYNC.RECONVERGENT B0 ;  /* 0x0000000000007941 */ /* 0x000fea0003800200 */
.L_x_4:
[----:B------:R-:W-:-:S13]  /*19f0*/  ISETP.NE.AND P0, PT, R4, RZ, PT ;  /* 0x000000ff0400720c */ /* 0x000fda0003f05270 */
[----:B------:R-:W-:Y:S05]  /*1a00*/  @!P0 BRA `(.L_x_30) ;  /* 0x0000000c00a08947 */ /* 0x000fea0003800000 */
[----:B------:R-:W-:-:S13]  /*1a10*/  ISETP.NE.AND P0, PT, R4, 0x1, PT ;  /* 0x000000010400780c */ /* 0x000fda0003f05270 */
[----:B------:R-:W-:Y:S05]  /*1a20*/  @!P0 BRA `(.L_x_31) ;  /* 0x0000000800808947 */ /* 0x000fea0003800000 */
        /* <DEDUP_REMOVED lines=28> */
.L_x_33:
[----:B------:R-:W-:Y:S01]  /*1bf0*/  IMAD.MOV.U32 R12, RZ, RZ, R24 ;  /* 0x000000ffff0c7224 */ /* 0x000fe200078e0018 */
[----:B------:R-:W-:Y:S01]  /*1c00*/  MOV R11, R23 ;  /* 0x00000017000b7202 */ /* 0x000fe20000000f00 */
[----:B------:R-:W-:Y:S01]  /*1c10*/  IMAD.MOV.U32 R9, RZ, RZ, RZ ;  /* 0x000000ffff097224 */ /* 0x000fe200078e00ff */
[----:B------:R-:W-:-:S07]  /*1c20*/  MOV R0, 0x1c40 ;  /* 0x00001c4000007802 */ /* 0x000fce0000000f00 */
[----:B------:R-:W-:Y:S05]  /*1c30*/  CALL.REL.NOINC `($__internal_0_$__cuda_sm20_div_u64) ;  /* 0x0000007000087944 */ /* 0x000fea0003c00000 */
[----:B------:R-:W-:Y:S02]  /*1c40*/  IMAD.MOV.U32 R24, RZ, RZ, R12 ;  /* 0x000000ffff187224 */ /* 0x000fe400078e000c */
[----:B------:R-:W-:-:S07]  /*1c50*/  IMAD.MOV.U32 R25, RZ, RZ, R9 ;  /* 0x000000ffff197224 */ /* 0x000fce00078e0009 */
.L_x_34:
[----:B------:R-:W-:Y:S05]  /*1c60*/  BSYNC.RECONVERGENT B0 ;  /* 0x0000000000007941 */ /* 0x000fea0003800200 */
.L_x_32:
[----:B------:R-:W-:Y:S01]  /*1c70*/  LOP3.LUT R0, R27, R25, RZ, 0xfc, !PT ;  /* 0x000000191b007212 */ /* 0x000fe200078efcff */
[----:B------:R-:W-:Y:S03]  /*1c80*/  BSSY.RECONVERGENT B0, `(.L_x_35) ;  /* 0x0000028000007945 */ /* 0x000fe60003800200 */
[----:B------:R-:W-:-:S13]  /*1c90*/  ISETP.NE.U32.AND P0, PT, R0, RZ, PT ;  /* 0x000000ff0000720c */ /* 0x000fda0003f05070 */
[----:B------:R-:W-:Y:S05]  /*1ca0*/  @P0 BRA `(.L_x_36) ;  /* 0x0000000000580947 */ /* 0x000fea0003800000 */
[----:B------:R-:W0:Y:S01]  /*1cb0*/  I2F.U32.RP R0, R24 ;  /* 0x0000001800007306 */ /* 0x000e220000209000 */
[----:B------:R-:W-:-:S07]  /*1cc0*/  ISETP.NE.U32.AND P2, PT, R24, RZ, PT ;  /* 0x000000ff1800720c */ /* 0x000fce0003f45070 */
        /* <DEDUP_REMOVED lines=20> */
.L_x_36:
[----:B------:R-:W-:Y:S01]  /*1e10*/  IMAD.MOV.U32 R12, RZ, RZ, R28 ;  /* 0x000000ffff0c7224 */ /* 0x000fe200078e001c */
[----:B------:R-:W-:Y:S01]  /*1e20*/  MOV R10, R24 ;  /* 0x00000018000a7202 */ /* 0x000fe20000000f00 */
[----:B------:R-:W-:Y:S01]  /*1e30*/  IMAD.MOV.U32 R11, RZ, RZ, R27 ;  /* 0x000000ffff0b7224 */ /* 0x000fe200078e001b */
[----:B------:R-:W-:Y:S01]  /*1e40*/  MOV R0, 0x1e70 ;  /* 0x00001e7000007802 */ /* 0x000fe20000000f00 */
        /* <DEDUP_REMOVED lines=8> */
[----:B------:R-:W-:Y:S02]  /*1ed0*/  IMAD R11, R25, R11, R7 ;  /* 0x0000000b190b7224 */ /* 0x000fe400078e0207 */
[----:B------:R-:W-:Y:S02]  /*1ee0*/  IMAD.MOV.U32 R7, RZ, RZ, R8 ;  /* 0x000000ffff077224 */ /* 0x000fe400078e0008 */
[----:B------:R-:W-:-:S07]  /*1ef0*/  IMAD.IADD R6, R9, 0x1, R11 ;  /* 0x0000000109067824 */ /* 0x000fce00078e020b */
.L_x_37:
[----:B------:R-:W-:Y:S05]  /*1f00*/  BSYNC.RECONVERGENT B0 ;  /* 0x0000000000007941 */ /* 0x000fea0003800200 */
.L_x_35:
[----:B------:R-:W-:Y:S01]  /*1f10*/  LOP3.LUT R4, R5, 0xffff, RZ, 0xc0, !PT ;  /* 0x0000ffff05047812 */ /* 0x000fe200078ec0ff */
[----:B------:R-:W-:Y:S01]  /*1f20*/  BSSY.RECONVERGENT B0, `(.L_x_38) ;  /* 0x0000024000007945 */ /* 0x000fe20003800200 */
[----:B------:R-:W-:Y:S02]  /*1f30*/  ISETP.NE.U32.AND P0, PT, R25, RZ, PT ;  /* 0x000000ff1900720c */ /* 0x000fe40003f05070 */
[----:B------:R-:W-:Y:S01]  /*1f40*/  LOP3.LUT R9, RZ, R5, RZ, 0x33, !PT ;  /* 0x00000005ff097212 */ /* 0x000fe200078e33ff */
[----:B------:R-:W-:-:S03]  /*1f50*/  IMAD.IADD R4, R1, 0x1, R4 ;  /* 0x0000000101047824 */ /* 0x000fc600078e0204 */
[----:B------:R-:W-:Y:S02]  /*1f60*/  IADD3 R9, PT, PT, R9, R16, RZ ;  /* 0x0000001009097210 */ /* 0x000fe40007ffe0ff */
[----:B------:R0:W-:Y:S02]  /*1f70*/  STL.U8 [R4], R0 ;  /* 0x0000000004007387 */ /* 0x0001e40000100000 */
[----:B------:R-:W-:-:S03]  /*1f80*/  LOP3.LUT R10, R9, 0xff, RZ, 0xc0, !PT ;  /* 0x000000ff090a7812 */ /* 0x000fc600078ec0ff */
[----:B------:R-:W-:Y:S05]  /*1f90*/  @P0 BRA `(.L_x_39) ;  /* 0x0000000000540947 */ /* 0x000fea0003800000 */
[----:B0-----:R-:W0:Y:S01]  /*1fa0*/  I2F.U32.RP R0, R10 ;  /* 0x0000000a00007306 */ /* 0x001e220000209000 */
        /* <DEDUP_REMOVED lines=16> */
[----:B------:R-:W-:Y:S02]  /*20b0*/  @P1 IADD3 R9, PT, PT, R9, 0x1, RZ ;  /* 0x0000000109091810 */ /* 0x000fe40007ffe0ff */
[----:B------:R-:W-:-:S05]  /*20c0*/  @!P2 LOP3.LUT R9, RZ, R10, RZ, 0x33, !PT ;  /* 0x0000000aff09a212 */ /* 0x000fca00078e33ff */
[----:B------:R-:W-:Y:S01]  /*20d0*/  IMAD.MOV.U32 R24, RZ, RZ, R9 ;  /* 0x000000ffff187224 */ /* 0x000fe200078e0009 */
[----:B------:R-:W-:Y:S06]  /*20e0*/  BRA `(.L_x_40) ;  /* 0x00000000001c7947 */ /* 0x000fec0003800000 */
.L_x_39:
[----:B------:R-:W-:Y:S01]  /*20f0*/  IMAD.MOV.U32 R12, RZ, RZ, R24 ;  /* 0x000000ffff0c7224 */ /* 0x000fe200078e0018 */
[----:B0-----:R-:W-:Y:S01]  /*2100*/  MOV R0, 0x2140 ;  /* 0x0000214000007802 */ /* 0x001fe20000000f00 */
[----:B------:R-:W-:Y:S02]  /*2110*/  IMAD.MOV.U32 R11, RZ, RZ, R25 ;  /* 0x000000ffff0b7224 */ /* 0x000fe400078e0019 */
[----:B------:R-:W-:-:S07]  /*2120*/  IMAD.MOV.U32 R9, RZ, RZ, RZ ;  /* 0x000000ffff097224 */ /* 0x000fce00078e00ff */
[----:B------:R-:W-:Y:S05]  /*2130*/  CALL.REL.NOINC `($__internal_0_$__cuda_sm20_div_u64) ;  /* 0x0000006800c87944 */ /* 0x000fea0003c00000 */
[----:B------:R-:W-:Y:S01]  /*2140*/  IMAD.MOV.U32 R24, RZ, RZ, R12 ;  /* 0x000000ffff187224 */ /* 0x000fe200078e000c */
[----:B------:R-:W-:-:S07]  /*2150*/  MOV R23, R9 ;  /* 0x0000000900177202 */ /* 0x000fce0000000f00 */
.L_x_40:
[----:B------:R-:W-:Y:S05]  /*2160*/  BSYNC.RECONVERGENT B0 ;  /* 0x0000000000007941 */ /* 0x000fea0003800200 */
.L_x_38:
        /* <DEDUP_REMOVED lines=23> */
[----:B------:R-:W-:-:S04]  /*22e0*/  IMAD.MOV R28, RZ, RZ, -R0 ;  /* 0x000000ffff1c7224 */ /* 0x000fc800078e0a00 */
[----:B------:R-:W-:Y:S01]  /*22f0*/  IMAD R28, R24, R28, R7 ;  /* 0x0000001c181c7224 */ /* 0x000fe200078e0207 */
[----:B------:R-:W-:Y:S06]  /*2300*/  BRA `(.L_x_43) ;  /* 0x00000000003c7947 */ /* 0x000fec0003800000 */
.L_x_42:
[----:B------:R-:W-:Y:S01]  /*2310*/  IMAD.MOV.U32 R12, RZ, RZ, R7 ;  /* 0x000000ffff0c7224 */ /* 0x000fe200078e0007 */
[----:B------:R-:W-:Y:S01]  /*2320*/  MOV R0, 0x2370 ;  /* 0x0000237000007802 */ /* 0x000fe20000000f00 */
[----:B------:R-:W-:Y:S02]  /*2330*/  IMAD.MOV.U32 R11, RZ, RZ, R6 ;  /* 0x000000ffff0b7224 */ /* 0x000fe400078e0006 */
[----:B------:R-:W-:Y:S02]  /*2340*/  IMAD.MOV.U32 R10, RZ, RZ, R24 ;  /* 0x000000ffff0a7224 */ /* 0x000fe400078e0018 */
[----:B------:R-:W-:-:S07]  /*2350*/  IMAD.MOV.U32 R9, RZ, RZ, R23 ;  /* 0x000000ffff097224 */ /* 0x000fce00078e0017 */
[----:B------:R-:W-:Y:S05]  /*2360*/  CALL.REL.NOINC `($__internal_0_$__cuda_sm20_div_u64) ;  /* 0x00000068003c7944 */ /* 0x000fea0003c00000 */
[----:B------:R-:W-:Y:S01]  /*2370*/  IADD3 R11, P0, PT, RZ, -R12, RZ ;  /* 0x8000000cff0b7210 */ /* 0x000fe20007f1e0ff */
[----:B------:R-:W-:Y:S02]  /*2380*/  IMAD.MOV.U32 R28, RZ, RZ, R7 ;  /* 0x000000ffff1c7224 */ /* 0x000fe400078e0007 */
[----:B------:R-:W-:Y:S01]  /*2390*/  IMAD.MOV.U32 R29, RZ, RZ, R6 ;  /* 0x000000ffff1d7224 */ /* 0x000fe200078e0006 */
[----:B------:R-:W-:Y:S01]  /*23a0*/  IADD3.X R9, PT, PT, RZ, ~R9, RZ, P0, !PT ;  /* 0x80000009ff097210 */ /* 0x000fe200007fe4ff */
[----:B------:R-:W-:-:S04]  /*23b0*/  IMAD.WIDE.U32 R28, R24, R11, R28 ;  /* 0x0000000b181c7225 */ /* 0x000fc800078e001c */
[----:B------:R-:W-:-:S04]  /*23c0*/  IMAD R0, R9, R24, RZ ;  /* 0x0000001809007224 */ /* 0x000fc800078e02ff */
[--C-:B------:R-:W-:Y:S01]  /*23d0*/  IMAD R11, R23, R11, R0.reuse ;  /* 0x0000000b170b7224 */ /* 0x100fe200078e0200 */
[----:B------:R-:W-:-:S03]  /*23e0*/  PRMT R0, R12, 0x7610, R0 ;  /* 0x000076100c007816 */ /* 0x000fc60000000000 */
[----:B------:R-:W-:-:S07]  /*23f0*/  IMAD.IADD R27, R11, 0x1, R29 ;  /* 0x000000010b1b7824 */ /* 0x000fce00078e021d */
.L_x_43:
[----:B------:R-:W-:Y:S05]  /*2400*/  BSYNC.RECONVERGENT B0 ;  /* 0x0000000000007941 */ /* 0x000fea0003800200 */
.L_x_41:
[----:B------:R0:W-:Y:S01]  /*2410*/  STL.U8 [R4+0x1], R0 ;  /* 0x0000010004007387 */ /* 0x0001e20000100000 */
[----:B------:R-:W-:-:S07]  /*2420*/  VIADD R5, R5, 0x2 ;  /* 0x0000000205057836 */ /* 0x000fce0000000000 */
.L_x_31:
[----:B0-----:R-:W-:-:S04]  /*2430*/  LOP3.LUT R0, R16, 0x1, RZ, 0xc0, !PT ;  /* 0x0000000110007812 */ /* 0x001fc800078ec0ff */
[----:B------:R-:W-:-:S13]  /*2440*/  ISETP.NE.U32.AND P0, PT, R0, 0x1, PT ;  /* 0x000000010000780c */ /* 0x000fda0003f05070 */
[----:B------:R-:W-:Y:S05]  /*2450*/  @P0 BRA `(.L_x_30) ;  /* 0x00000004000c0947 */ /* 0x000fea0003800000 */
        /* <DEDUP_REMOVED lines=8> */
[----:B------:R-:W-:-:S07]  /*24e0*/  ISETP.NE.U32.AND P2, PT, R10, RZ, PT ;  /* 0x000000ff0a00720c */ /* 0x000fce0003f45070 */
[----:B0-----:R-:W0:Y:S02]  /*24f0*/  MUFU.RCP R0, R0 ;  /* 0x0000000000007308 */ /* 0x001e240000001000 */
[----:B0-----:R-:W-:-:S06]  /*2500*/  IADD3 R6, PT, PT, R0, 0xffffffe, RZ ;  /* 0x0ffffffe00067810 */ /* 0x001fcc0007ffe0ff */
[----:B------:R0:W1:Y:S02]  /*2510*/  F2I.FTZ.U32.TRUNC.NTZ R7, R6 ;  /* 0x0000000600077305 */ /* 0x000064000021f000 */
[----:B0-----:R-:W-:Y:S02]  /*2520*/  IMAD.MOV.U32 R6, RZ, RZ, RZ ;  /* 0x000000ffff067224 */ /* 0x001fe400078e00ff */
[----:B-1----:R-:W-:-:S04]  /*2530*/  IMAD.MOV R9, RZ, RZ, -R7 ;  /* 0x000000ffff097224 */ /* 0x002fc800078e0a07 */
[----:B------:R-:W-:-:S04]  /*2540*/  IMAD R9, R9, R10, RZ ;  /* 0x0000000a09097224 */ /* 0x000fc800078e02ff */
[----:B------:R-:W-:-:S04]  /*2550*/  IMAD.HI.U32 R7, R7, R9, R6 ;  /* 0x0000000907077227 */ /* 0x000fc800078e0006 */
[----:B------:R-:W-:Y:S02]  /*2560*/  HFMA2 R9, -RZ, RZ, 0, 0 ;  /* 0x00000000ff097431 */ /* 0x000fe400000001ff */
        /* <DEDUP_REMOVED lines=8> */
[----:B------:R-:W-:Y:S01]  /*25f0*/  @!P2 LOP3.LUT R8, RZ, R10, RZ, 0x33, !PT ;  /* 0x0000000aff08a212 */ /* 0x000fe200078e33ff */
[----:B------:R-:W-:Y:S06]  /*2600*/  BRA `(.L_x_46) ;  /* 0x0000000000187947 */ /* 0x000fec0003800000 */
.L_x_45:
[----:B------:R-:W-:Y:S01]  /*2610*/  IMAD.MOV.U32 R12, RZ, RZ, R24 ;  /* 0x000000ffff0c7224 */ /* 0x000fe200078e0018 */
[----:B------:R-:W-:Y:S01]  /*2620*/  MOV R0, 0x2660 ;  /* 0x0000266000007802 */ /* 0x000fe20000000f00 */
[----:B------:R-:W-:Y:S02]  /*2630*/  IMAD.MOV.U32 R11, RZ, RZ, R23 ;  /* 0x000000ffff0b7224 */ /* 0x000fe400078e0017 */
[----:B------:R-:W-:-:S07]  /*2640*/  IMAD.MOV.U32 R9, RZ, RZ, RZ ;  /* 0x000000ffff097224 */ /* 0x000fce00078e00ff */
[----:B------:R-:W-:Y:S05]  /*2650*/  CALL.REL.NOINC `($__internal_0_$__cuda_sm20_div_u64) ;  /* 0x0000006400807944 */ /* 0x000fea0003c00000 */
[----:B------:R-:W-:-:S07]  /*2660*/  IMAD.MOV.U32 R8, RZ, RZ, R12 ;  /* 0x000000ffff087224 */ /* 0x000fce00078e000c */
.L_x_46:
[----:B------:R-:W-:Y:S05]  /*2670*/  BSYNC.RECONVERGENT B0 ;  /* 0x0000000000007941 */ /* 0x000fea0003800200 */
.L_x_44:
        /* <DEDUP_REMOVED lines=9> */
[----:B0-----:R-:W-:Y:S01]  /*2710*/  MOV R6, RZ ;  /* 0x000000ff00067202 */ /* 0x001fe20000000f00 */
        /* <DEDUP_REMOVED lines=13> */
.L_x_48:
[----:B------:R-:W-:Y:S01]  /*27f0*/  IMAD.MOV.U32 R10, RZ, RZ, R8 ;  /* 0x000000ffff0a7224 */ /* 0x000fe200078e0008 */
[----:B------:R-:W-:Y:S01]  /*2800*/  MOV R11, R27 ;  /* 0x0000001b000b7202 */ /* 0x000fe20000000f00 */
[----:B------:R-:W-:Y:S01]  /*2810*/  IMAD.MOV.U32 R12, RZ, RZ, R28 ;  /* 0x000000ffff0c7224 */ /* 0x000fe200078e001c */
[----:B------:R-:W-:-:S07]  /*2820*/  MOV R0, 0x2840 ;  /* 0x0000284000007802 */ /* 0x000fce0000000f00 */
[----:B------:R-:W-:Y:S05]  /*2830*/  CALL.REL.NOINC `($__internal_0_$__cuda_sm20_div_u64) ;  /* 0x0000006400087944 */ /* 0x000fea0003c00000 */
[----:B------:R-:W-:-:S07]  /*2840*/  PRMT R7, R12, 0x7610, R7 ;  /* 0x000076100c077816 */ /* 0x000fce0000000007 */
.L_x_49:
[----:B------:R-:W-:Y:S05]  /*2850*/  BSYNC.RECONVERGENT B0 ;  /* 0x0000000000007941 */ /* 0x000fea0003800200 */
.L_x_47:
[----:B------:R-:W-:-:S05]  /*2860*/  LOP3.LUT R0, R5, 0xff, RZ, 0xc0, !PT ;  /* 0x000000ff05007812 */ /* 0x000fca00078ec0ff */
[----:B------:R-:W-:-:S05]  /*2870*/  IMAD.IADD R0, R1, 0x1, R0 ;  /* 0x0000000101007824 */ /* 0x000fca00078e0200 */
[----:B------:R0:W-:Y:S02]  /*2880*/  STL.U8 [R0], R7 ;  /* 0x0000000700007387 */ /* 0x0001e40000100000 */
.L_x_30:
[C---:B0-----:R-:W-:Y:S01]  /*2890*/  VIADD R0, R16.reuse, 0xffffffff ;  /* 0xffffffff10007836 */ /* 0x041fe20000000000 */
[----:B------:R-:W-:Y:S01]  /*28a0*/  BSSY.RECONVERGENT B0, `(.L_x_3) ;  /* 0x0000050000007945 */ /* 0x000fe20003800200 */
[----:B------:R-:W-:Y:S02]  /*28b0*/  PRMT R6, RZ, 0x7610, R6 ;  /* 0x00007610ff067816 */ /* 0x000fe40000000006 */
[----:B------:R-:W-:Y:S02]  /*28c0*/  PRMT R5, R16, 0x7610, R5 ;  /* 0x0000761010057816 */ /* 0x000fe40000000005 */
[----:B------:R-:W-:-:S07]  /*28d0*/  PRMT R4, R0, 0x7610, R4 ;  /* 0x0000761000047816 */ /* 0x000fce0000000004 */
.L_x_55:
[----:B------:R-:W-:-:S05]  /*28e0*/  LOP3.LUT R0, R4, 0xff, RZ, 0xc0, !PT ;  /* 0x000000ff04007812 */ /* 0x000fca00078ec0ff */
[----:B------:R-:W-:-:S06]  /*28f0*/  IMAD.IADD R0, R1, 0x1, R0 ;  /* 0x0000000101007824 */ /* 0x000fcc00078e0200 */
[----:B------:R-:W2:Y:S01]  /*2900*/  LDL.U8 R0, [R0] ;  /* 0x0000000000007983 */ /* 0x000ea20000100000 */
[----:B------:R-:W-:Y:S01]  /*2910*/  IMAD.MOV R7, RZ, RZ, -R5 ;  /* 0x000000ffff077224 */ /* 0x000fe200078e0a05 */
[----:B------:R-:W-:Y:S04]  /*2920*/  BSSY.RECONVERGENT B1, `(.L_x_50) ;  /* 0x0000040000017945 */ /* 0x000fe80003800200 */
[----:B------:R-:W-:-:S05]  /*2930*/  PRMT R7, R7, 0x7710, RZ ;  /* 0x0000771007077816 */ /* 0x000fca00000000ff */
[----:B------:R-:W-:-:S05]  /*2940*/  IMAD.IADD R10, R7, 0x1, R16 ;  /* 0x00000001070a7824 */ /* 0x000fca00078e0210 */
[----:B------:R-:W-:-:S04]  /*2950*/  LOP3.LUT R7, R10, 0xff, RZ, 0xc0, !PT ;  /* 0x000000ff0a077812 */ /* 0x000fc800078ec0ff */
[----:B--2---:R-:W-:Y:S02]  /*2960*/  ISETP.GT.U32.AND P0, PT, R7, R0, PT ;  /* 0x000000000700720c */ /* 0x004fe40003f04070 */
[----:B------:R-:W-:Y:S02]  /*2970*/  PRMT R7, R5, 0x7610, R7 ;  /* 0x0000761005077816 */ /* 0x000fe40000000007 */
[----:B------:R-:W-:-:S09]  /*2980*/  PRMT R5, R4, 0x7610, R5 ;  /* 0x0000761004057816 */ /* 0x000fd20000000005 */
[----:B------:R-:W-:Y:S05]  /*2990*/  @!P0 BRA `(.L_x_51) ;  /* 0x0000000000e08947 */ /* 0x000fea0003800000 */
[----:B------:R-:W-:Y:S01]  /*29a0*/  IMAD.MOV R9, RZ, RZ, -R0 ;  /* 0x000000ffff097224 */ /* 0x000fe200078e0a00 */
[----:B------:R-:W-:Y:S01]  /*29b0*/  BSSY.RECONVERGENT B2, `(.L_x_52) ;  /* 0x0000019000027945 */ /* 0x000fe20003800200 */
[----:B------:R-:W-:-:S03]  /*29c0*/  PRMT R8, R10, 0x7610, R8 ;  /* 0x000076100a087816 */ /* 0x000fc60000000008 */
[----:B------:R-:W-:-:S04]  /*29d0*/  PRMT R9, R9, 0x7710, RZ ;  /* 0x0000771009097816 */ /* 0x000fc800000000ff */
[----:B------:R-:W-:-:S04]  /*29e0*/  IADD3 R4, PT, PT, R9, R6, RZ ;  /* 0x0000000609047210 */ /* 0x000fc80007ffe0ff */
[----:B------:R-:W-:-:S13]  /*29f0*/  LOP3.LUT P0, R11, R4, 0x3, RZ, 0xc0, !PT ;  /* 0x00000003040b7812 */ /* 0x000fda000780c0ff */
[----:B------:R-:W-:Y:S05]  /*2a00*/  @!P0 BRA `(.L_x_53) ;  /* 0x00000000004c8947 */ /* 0x000fea0003800000 */
[----:B------:R-:W-:-:S05]  /*2a10*/  LOP3.LUT R4, R10, 0xff, RZ, 0xc0, !PT ;  /* 0x000000ff0a047812 */ /* 0x000fca00078ec0ff */
[----:B------:R-:W-:-:S05]  /*2a20*/  IMAD.IADD R9, R1, 0x1, R4 ;  /* 0x0000000101097824 */ /* 0x000fca00078e0204 */
[----:B------:R-:W2:Y:S01]  /*2a30*/  LDL.U8 R4, [R9+0xf] ;  /* 0x00000f0009047983 */ /* 0x000ea20000100000 */
[----:B------:R-:W-:Y:S01]  /*2a40*/  ISETP.NE.AND P0, PT, R11, 0x1, PT ;  /* 0x000000010b00780c */ /* 0x000fe20003f05270 */
[----:B------:R-:W-:Y:S02]  /*2a50*/  VIADD R8, R10, 0xffffffff ;  /* 0xffffffff0a087836 */ /* 0x000fe40000000000 */
[----:B--2---:R0:W-:Y:S10]  /*2a60*/  STL.U8 [R9+0x10], R4 ;  /* 0x0000100409007387 */ /* 0x0041f40000100000 */
[----:B------:R-:W-:Y:S05]  /*2a70*/  @!P0 BRA `(.L_x_53) ;  /* 0x0000000000308947 */ /* 0x000fea0003800000 */
[----:B0-----:R-:W-:-:S05]  /*2a80*/  LOP3.LUT R4, R8, 0xff, RZ, 0xc0, !PT ;  /* 0x000000ff08047812 */ /* 0x001fca00078ec0ff */
[----:B------:R-:W-:-:S05]  /*2a90*/  IMAD.IADD R9, R1, 0x1, R4 ;  /* 0x0000000101097824 */ /* 0x000fca00078e0204 */
[----:B------:R-:W2:Y:S01]  /*2aa0*/  LDL.U8 R4, [R9+0xf] ;  /* 0x00000f0009047983 */ /* 0x000ea20000100000 */
[----:B------:R-:W-:Y:S01]  /*2ab0*/  ISETP.NE.AND P0, PT, R11, 0x2, PT ;  /* 0x000000020b00780c */ /* 0x000fe20003f05270 */
[----:B------:R-:W-:Y:S02]  /*2ac0*/  VIADD R8, R10, 0xfffffffe ;  /* 0xfffffffe0a087836 */ /* 0x000fe40000000000 */
[----:B--2---:R1:W-:Y:S10]  /*2ad0*/  STL.U8 [R9+0x10], R4 ;  /* 0x0000100409007387 */ /* 0x0043f40000100000 */
[----:B------:R-:W-:Y:S05]  /*2ae0*/  @!P0 BRA `(.L_x_53) ;  /* 0x0000000000148947 */ /* 0x000fea0003800000 */
[----:B-1----:R-:W-:-:S05]  /*2af0*/  LOP3.LUT R4, R8, 0xff, RZ, 0xc0, !PT ;  /* 0x000000ff08047812 */ /* 0x002fca00078ec0ff */
[----:B------:R-:W-:-:S05]  /*2b00*/  IMAD.IADD R9, R1, 0x1, R4 ;  /* 0x0000000101097824 */ /* 0x000fca00078e0204 */
[----:B------:R-:W2:Y:S01]  /*2b10*/  LDL.U8 R4, [R9+0xf] ;  /* 0x00000f0009047983 */ /* 0x000ea20000100000 */
[----:B------:R-:W-:-:S03]  /*2b20*/  VIADD R8, R10, 0xfffffffd ;  /* 0xfffffffd0a087836 */ /* 0x000fc60000000000 */
[----:B--2---:R2:W-:Y:S04]  /*2b30*/  STL.U8 [R9+0x10], R4 ;  /* 0x0000100409007387 */ /* 0x0045e80000100000 */
.L_x_53:
[----:B------:R-:W-:Y:S05]  /*2b40*/  BSYNC.RECONVERGENT B2 ;  /* 0x0000000000027941 */ /* 0x000fea0003800200 */
.L_x_52:
[----:B012---:R-:W-:-:S04]  /*2b50*/  IADD3 R9, PT, PT, RZ, -R6, RZ ;  /* 0x80000006ff097210 */ /* 0x007fc80007ffe0ff */
[----:B------:R-:W-:-:S05]  /*2b60*/  PRMT R9, R9, 0x7710, RZ ;  /* 0x0000771009097816 */ /* 0x000fca00000000ff */
[----:B------:R-:W-:-:S05]  /*2b70*/  IMAD.IADD R4, R0, 0x1, R9 ;  /* 0x0000000100047824 */ /* 0x000fca00078e0209 */
[----:B------:R-:W-:-:S04]  /*2b80*/  LOP3.LUT R4, R4, 0xff, RZ, 0xc0, !PT ;  /* 0x000000ff04047812 */ /* 0x000fc800078ec0ff */
[----:B------:R-:W-:-:S13]  /*2b90*/  ISETP.GT.U32.AND P0, PT, R4, 0xfc, PT ;  /* 0x000000fc0400780c */ /* 0x000fda0003f04070 */
[----:B------:R-:W-:Y:S05]  /*2ba0*/  @P0 BRA `(.L_x_51) ;  /* 0x00000000005c0947 */ /* 0x000fea0003800000 */
.L_x_54:
[----:B-1----:R-:W-:-:S05]  /*2bb0*/  LOP3.LUT R4, R8, 0xff, RZ, 0xc0, !PT ;  /* 0x000000ff08047812 */ /* 0x002fca00078ec0ff */
[----:B------:R-:W-:-:S05]  /*2bc0*/  IMAD.IADD R14, R1, 0x1, R4 ;  /* 0x00000001010e7824 */ /* 0x000fca00078e0204 */
[----:B------:R-:W2:Y:S01]  /*2bd0*/  LDL.U8 R9, [R14+0xf] ;  /* 0x00000f000e097983 */ /* 0x000ea20000100000 */
[----:B------:R-:W-:-:S05]  /*2be0*/  VIADD R4, R8, 0xffffffff ;  /* 0xffffffff08047836 */ /* 0x000fca0000000000 */
[----:B------:R-:W-:-:S05]  /*2bf0*/  LOP3.LUT R4, R4, 0xff, RZ, 0xc0, !PT ;  /* 0x000000ff04047812 */ /* 0x000fca00078ec0ff */
[----:B------:R-:W-:Y:S02]  /*2c00*/  IMAD.IADD R15, R1, 0x1, R4 ;  /* 0x00000001010f7824 */ /* 0x000fe400078e0204 */
[----:B------:R-:W-:Y:S01]  /*2c10*/  VIADD R4, R8, 0xfffffffe ;  /* 0xfffffffe08047836 */ /* 0x000fe20000000000 */
[----:B--2---:R0:W-:Y:S04]  /*2c20*/  STL.U8 [R14+0x10], R9 ;  /* 0x000010090e007387 */ /* 0x0041e80000100000 */
[----:B------:R-:W2:Y:S01]  /*2c30*/  LDL.U8 R10, [R15+0xf] ;  /* 0x00000f000f0a7983 */ /* 0x000ea20000100000 */
[----:B------:R-:W-:-:S05]  /*2c40*/  LOP3.LUT R4, R4, 0xff, RZ, 0xc0, !PT ;  /* 0x000000ff04047812 */ /* 0x000fca00078ec0ff */
[----:B------:R-:W-:Y:S01]  /*2c50*/  IMAD.IADD R12, R1, 0x1, R4 ;  /* 0x00000001010c7824 */ /* 0x000fe200078e0204 */
[----:B------:R-:W-:Y:S01]  /*2c60*/  IADD3 R4, PT, PT, R8, -0x3, RZ ;  /* 0xfffffffd08047810 */ /* 0x000fe20007ffe0ff */
[----:B--2---:R1:W-:Y:S04]  /*2c70*/  STL.U8 [R15+0x10], R10 ;  /* 0x0000100a0f007387 */ /* 0x0043e80000100000 */
[----:B------:R-:W2:Y:S01]  /*2c80*/  LDL.U8 R11, [R12+0xf] ;  /* 0x00000f000c0b7983 */ /* 0x000ea20000100000 */
[----:B------:R-:W-:-:S05]  /*2c90*/  LOP3.LUT R4, R4, 0xff, RZ, 0xc0, !PT ;  /* 0x000000ff04047812 */ /* 0x000fca00078ec0ff */
[----:B------:R-:W-:Y:S01]  /*2ca0*/  IMAD.IADD R13, R1, 0x1, R4 ;  /* 0x00000001010d7824 */ /* 0x000fe200078e0204 */
[----:B--2---:R1:W-:Y:S04]  /*2cb0*/  STL.U8 [R12+0x10], R11 ;  /* 0x0000100b0c007387 */ /* 0x0043e80000100000 */
[----:B------:R-:W2:Y:S01]  /*2cc0*/  LDL.U8 R4, [R13+0xf] ;  /* 0x00000f000d047983 */ /* 0x000ea20000100000 */
[----:B------:R-:W-:-:S05]  /*2cd0*/  VIADD R8, R8, 0xfffffffc ;  /* 0xfffffffc08087836 */ /* 0x000fca0000000000 */
[----:B0-----:R-:W-:-:S04]  /*2ce0*/  LOP3.LUT R9, R8, 0xff, RZ, 0xc0, !PT ;  /* 0x000000ff08097812 */ /* 0x001fc800078ec0ff */
[----:B------:R-:W-:Y:S01]  /*2cf0*/  ISETP.GT.U32.AND P0, PT, R9, R0, PT ;  /* 0x000000000900720c */ /* 0x000fe20003f04070 */
[----:B--2---:R1:W-:-:S12]  /*2d00*/  STL.U8 [R13+0x10], R4 ;  /* 0x000010040d007387 */ /* 0x0043d80000100000 */
[----:B------:R-:W-:Y:S05]  /*2d10*/  @P0 BRA `(.L_x_54) ;  /* 0xfffffffc00a40947 */ /* 0x000fea000383ffff */
.L_x_51:
[----:B------:R-:W-:Y:S05]  /*2d20*/  BSYNC.RECONVERGENT B1 ;  /* 0x0000000000017941 */ /* 0x000fea0003800200 */
.L_x_50:
[----:B------:R-:W-:Y:S02]  /*2d30*/  IMAD.IADD R0, R1, 0x1, R0 ;  /* 0x0000000101007824 */ /* 0x000fe400078e0200 */
[----:B-1----:R-:W-:Y:S02]  /*2d40*/  VIADD R4, R5, 0xffffffff ;  /* 0xffffffff05047836 */ /* 0x002fe40000000000 */
[----:B------:R-:W-:Y:S01]  /*2d50*/  VIADD R6, R6, 0x1 ;  /* 0x0000000106067836 */ /* 0x000fe20000000000 */
[----:B------:R0:W-:Y:S02]  /*2d60*/  STL.U8 [R0+0x10], R7 ;  /* 0x0000100700007387 */ /* 0x0001e40000100000 */
[----:B------:R-:W-:-:S04]  /*2d70*/  LOP3.LUT R9, R4, 0xff, RZ, 0xc0, !PT ;  /* 0x000000ff04097812 */ /* 0x000fc800078ec0ff */
[----:B------:R-:W-:-:S13]  /*2d80*/  ISETP.GE.U32.AND P0, PT, R9, R16, PT ;  /* 0x000000100900720c */ /* 0x000fda0003f06070 */
[----:B0-----:R-:W-:Y:S05]  /*2d90*/  @!P0 BRA `(.L_x_55) ;  /* 0xfffffff800d08947 */ /* 0x001fea000383ffff */
[----:B------:R-:W-:Y:S05]  /*2da0*/  BSYNC.RECONVERGENT B0 ;  /* 0x0000000000007941 */ /* 0x000fea0003800200 */
.L_x_3:
[----:B------:R-:W0:Y:S01]  /*2db0*/  LDCU.64 UR4, c[0x0][0x390] ;  /* 0x00007200ff0477ac */ /* 0x000e220008000a00 */
[----:B------:R-:W-:-:S04]  /*2dc0*/  ISETP.NE.U32.AND P0, PT, R18, RZ, PT ;  /* 0x000000ff1200720c */ /* 0x000fc80003f05070 */
[----:B------:R-:W-:Y:S02]  /*2dd0*/  ISETP.NE.AND.EX P0, PT, R17, RZ, PT, P0 ;  /* 0x000000ff1100720c */ /* 0x000fe40003f05300 */
[----:B0-----:R-:W-:-:S04]  /*2de0*/  LEA R24, P1, R22, UR4, 0x4 ;  /* 0x0000000416187c11 */ /* 0x001fc8000f8220ff */
[----:B------:R-:W-:-:S05]  /*2df0*/  LEA.HI.X R25, R22, UR5, RZ, 0x4, P1 ;  /* 0x0000000516197c11 */ /* 0x000fca00088f24ff */
[----:B------:R0:W-:Y:S02]  /*2e00*/  STG.E.U8 desc[UR36][R24.64+0x8], RZ ;  /* 0x000008ff18007986 */ /* 0x0001e4000c101124 */
[----:B------:R-:W-:Y:S05]  /*2e10*/  @!P0 EXIT ;  /* 0x000000000000894d */ /* 0x000fea0003800000 */
[C---:B------:R-:W-:Y:S01]  /*2e20*/  ISETP.NE.AND P0, PT, R16.reuse, RZ, PT ;  /* 0x000000ff1000720c */ /* 0x040fe20003f05270 */
[C---:B------:R-:W-:Y:S01]  /*2e30*/  VIADD R23, R16.reuse, 0xfffffffe ;  /* 0xfffffffe10177836 */ /* 0x040fe20000000000 */
[----:B------:R-:W-:-:S11]  /*2e40*/  IADD3 R27, PT, PT, R16, -0x1, RZ ;  /* 0xffffffff101b7810 */ /* 0x000fd60007ffe0ff */
[----:B------:R-:W-:Y:S05]  /*2e50*/  @P0 BRA `(.L_x_56) ;  /* 0x0000003000cc0947 */ /* 0x000fea0003800000 */
[----:B------:R-:W-:-:S04]  /*2e60*/  LOP3.LUT R22, R23, 0xff, RZ, 0xc0, !PT ;  /* 0x000000ff17167812 */ /* 0x000fc800078ec0ff */
[----:B------:R-:W-:-:S13]  /*2e70*/  ISETP.GE.AND P0, PT, R23, R22, PT ;  /* 0x000000161700720c */ /* 0x000fda0003f06270 */
[----:B------:R-:W-:Y:S05]  /*2e80*/  @!P0 BRA `(.L_x_57) ;  /* 0x0000001000248947 */ /* 0x000fea0003800000 */
[----:B0-----:R-:W-:Y:S01]  /*2e90*/  IADD3 R24, PT, PT, R16, -0x2, R3 ;  /* 0xfffffffe10187810 */ /* 0x001fe20007ffe003 */
[----:B------:R-:W-:Y:S01]  /*2ea0*/  VIADD R25, R1, 0x12 ;  /* 0x0000001201197836 */ /* 0x000fe20000000000 */
[----:B------:R-:W-:-:S07]  /*2eb0*/  CS2R R26, SRZ ;  /* 0x00000000001a7805 */ /* 0x000fce000001ff00 */
.L_x_76:
[C---:B------:R-:W-:Y:S01]  /*2ec0*/  ISETP.NE.U32.AND P0, PT, R27.reuse, RZ, PT ;  /* 0x000000ff1b00720c */ /* 0x040fe20003f05070 */
[----:B------:R-:W-:Y:S01]  /*2ed0*/  BSSY.RECONVERGENT B6, `(.L_x_58) ;  /* 0x00000fb000067945 */ /* 0x000fe20003800200 */
[----:B------:R-:W-:Y:S02]  /*2ee0*/  IADD3 R27, P1, PT, R27, 0x1, RZ ;  /* 0x000000011b1b7810 */ /* 0x000fe40007f3e0ff */
[----:B------:R-:W-:-:S03]  /*2ef0*/  ISETP.NE.AND.EX P0, PT, R26, RZ, PT, P0 ;  /* 0x000000ff1a00720c */ /* 0x000fc60003f05300 */
[----:B------:R-:W-:Y:S01]  /*2f00*/  IMAD.X R26, RZ, RZ, R26, P1 ;  /* 0x000000ffff1a7224 */ /* 0x000fe200008e061a */
[----:B------:R-:W-:-:S04]  /*2f10*/  ISETP.GE.U32.AND P1, PT, R27, R18, PT ;  /* 0x000000121b00720c */ /* 0x000fc80003f26070 */
[----:B------:R-:W-:-:S04]  /*2f20*/  ISETP.GE.U32.AND.EX P1, PT, R26, R17, PT, P1 ;  /* 0x000000111a00720c */ /* 0x000fc80003f26110 */
[----:B------:R-:W-:Y:S01]  /*2f30*/  P2R R29, PR, RZ, 0x2 ;  /* 0x00000002ff1d7803 */ /* 0x000fe20000000000 */
[----:B01----:R-:W-:Y:S08]  /*2f40*/  @!P0 BRA `(.L_x_59) ;  /* 0x0000000c00cc8947 */ /* 0x003ff00003800000 */
[----:B------:R-:W-:Y:S01]  /*2f50*/  BSSY.RECONVERGENT B0, `(.L_x_60) ;  /* 0x000000d000007945 */ /* 0x000fe20003800200 */
[----:B------:R-:W-:Y:S01]  /*2f60*/  IMAD.MOV.U32 R28, RZ, RZ, R22 ;  /* 0x000000ffff1c7224 */ /* 0x000fe200078e0016 */
[----:B------:R-:W-:-:S07]  /*2f70*/  PRMT R30, R23, 0x7610, R30 ;  /* 0x00007610171e7816 */ /* 0x000fce000000001e */
.L_x_62:
[----:B------:R-:W-:-:S05]  /*2f80*/  LOP3.LUT R0, R30, 0xff, RZ, 0xc0, !PT ;  /* 0x000000ff1e007812 */ /* 0x000fca00078ec0ff */
[----:B------:R-:W-:-:S05]  /*2f90*/  IMAD.IADD R4, R1, 0x1, R0 ;  /* 0x0000000101047824 */ /* 0x000fca00078e0200 */
[----:B------:R-:W2:Y:S04]  /*2fa0*/  LDL.U8 R0, [R4+0x10] ;  /* 0x0000100004007983 */ /* 0x000ea80000100000 */
[----:B------:R-:W2:Y:S02]  /*2fb0*/  LDL.U8 R3, [R4+0x11] ;  /* 0x0000110004037983 */ /* 0x000ea40000100000 */
[----:B--2---:R-:W-:-:S13]  /*2fc0*/  ISETP.GT.U32.AND P0, PT, R0, R3, PT ;  /* 0x000000030000720c */ /* 0x004fda0003f04070 */
[----:B------:R-:W-:Y:S05]  /*2fd0*/  @!P0 BRA `(.L_x_61) ;  /* 0x0000000000108947 */ /* 0x000fea0003800000 */
[----:B------:R-:W-:-:S05]  /*2fe0*/  VIADD R30, R30, 0xffffffff ;  /* 0xffffffff1e1e7836 */ /* 0x000fca0000000000 */
[----:B------:R-:W-:-:S04]  /*2ff0*/  LOP3.LUT R28, R30, 0xff, RZ, 0xc0, !PT ;  /* 0x000000ff1e1c7812 */ /* 0x000fc800078ec0ff */
[----:B------:R-:W-:-:S13]  /*3000*/  ISETP.GE.AND P0, PT, R23, R28, PT ;  /* 0x0000001c1700720c */ /* 0x000fda0003f06270 */
[----:B------:R-:W-:Y:S05]  /*3010*/  @P0 BRA `(.L_x_62) ;  /* 0xfffffffc00d80947 */ /* 0x000fea000383ffff */
.L_x_61:
[----:B------:R-:W-:Y:S05]  /*3020*/  BSYNC.RECONVERGENT B0 ;  /* 0x0000000000007941 */ /* 0x000fea0003800200 */
.L_x_60:
[----:B------:R-:W-:Y:S01]  /*3030*/  LOP3.LUT R0, R30, 0xff, RZ, 0xc0, !PT ;  /* 0x000000ff1e007812 */ /* 0x000fe200078ec0ff */
[----:B------:R-:W-:Y:S03]  /*3040*/  BSSY.RECONVERGENT B7, `(.L_x_63) ;  /* 0x0000013000077945 */ /* 0x000fe60003800200 */
[----:B------:R-:W-:-:S13]  /*3050*/  ISETP.NE.AND P0, PT, R0, 0xff, PT ;  /* 0x000000ff0000780c */ /* 0x000fda0003f05270 */
[----:B------:R-:W-:Y:S05]  /*3060*/  @P0 BRA `(.L_x_64) ;  /* 0x0000000000400947 */ /* 0x000fea0003800000 */
[----:B------:R-:W-:Y:S01]  /*3070*/  MOV R14, 0x8 ;  /* 0x00000008000e7802 */ /* 0x000fe20000000f00 */
[----:B------:R-:W0:Y:S01]  /*3080*/  LDCU.64 UR4, c[0x4][0x30] ;  /* 0x01000600ff0477ac */ /* 0x000e220008000a00 */
[----:B------:R-:W-:Y:S02]  /*3090*/  HFMA2 R13, -RZ, RZ, 0, 0 ;  /* 0x00000000ff0d7431 */ /* 0x000fe400000001ff */
[----:B------:R-:W-:Y:S01]  /*30a0*/  IMAD.MOV.U32 R8, RZ, RZ, 0x72 ;  /* 0x00000072ff087424 */ /* 0x000fe200078e00ff */
[----:B------:R-:W1:Y:S01]  /*30b0*/  LDCU.64 UR6, c[0x4][0x28] ;  /* 0x01000500ff0677ac */ /* 0x000e620008000a00 */
[----:B------:R-:W2:Y:S01]  /*30c0*/  LDC.64 R14, c[0x4][R14] ;  /* 0x010000000e0e7b82 */ /* 0x000ea20000000a00 */
[----:B------:R-:W-:Y:S01]  /*30d0*/  IMAD.MOV.U32 R12, RZ, RZ, 0x1 ;  /* 0x00000001ff0c7424 */ /* 0x000fe200078e00ff */
[----:B------:R-:W3:Y:S01]  /*30e0*/  LDCU.64 UR8, c[0x4][0x18] ;  /* 0x01000300ff0877ac */ /* 0x000ee20008000a00 */
[----:B0-----:R-:W-:Y:S01]  /*30f0*/  IMAD.U32 R4, RZ, RZ, UR4 ;  /* 0x00000004ff047e24 */ /* 0x001fe2000f8e00ff */
[----:B------:R-:W-:Y:S01]  /*3100*/  MOV R5, UR5 ;  /* 0x0000000500057c02 */ /* 0x000fe20008000f00 */
[----:B-1----:R-:W-:-:S02]  /*3110*/  IMAD.U32 R6, RZ, RZ, UR6 ;  /* 0x00000006ff067e24 */ /* 0x002fc4000f8e00ff */
[----:B------:R-:W-:Y:S02]  /*3120*/  IMAD.U32 R7, RZ, RZ, UR7 ;  /* 0x00000007ff077e24 */ /* 0x000fe4000f8e00ff */
[----:B---3--:R-:W-:Y:S02]  /*3130*/  IMAD.U32 R10, RZ, RZ, UR8 ;  /* 0x00000008ff0a7e24 */ /* 0x008fe4000f8e00ff */
[----:B------:R-:W-:-:S07]  /*3140*/  IMAD.U32 R11, RZ, RZ, UR9 ;  /* 0x00000009ff0b7e24 */ /* 0x000fce000f8e00ff */
[----:B------:R-:W-:-:S07]  /*3150*/  LEPC R20, `(.L_x_64) ;  /* 0x000000001014794e */ /* 0x000fce0000000000 */
[----:B--2---:R-:W-:Y:S05]  /*3160*/  CALL.ABS.NOINC R14 ;  /* 0x000000000e007343 */ /* 0x004fea0003c00000 */
.L_x_64:
[----:B------:R-:W-:Y:S05]  /*3170*/  BSYNC.RECONVERGENT B7 ;  /* 0x0000000000077941 */ /* 0x000fea0003800200 */
.L_x_63:
[----:B------:R-:W-:-:S05]  /*3180*/  LOP3.LUT R4, R30, 0xff, RZ, 0xc0, !PT ;  /* 0x000000ff1e047812 */ /* 0x000fca00078ec0ff */
[----:B------:R-:W-:-:S05]  /*3190*/  IMAD.IADD R3, R1, 0x1, R4 ;  /* 0x0000000101037824 */ /* 0x000fca00078e0204 */
[----:B------:R0:W5:Y:S01]  /*31a0*/  LDL.U8 R6, [R3+0x10] ;  /* 0x0000100003067983 */ /* 0x0001620000100000 */
[----:B------:R-:W-:Y:S01]  /*31b0*/  BSSY.RECONVERGENT B0, `(.L_x_65) ;  /* 0x0000009000007945 */ /* 0x000fe20003800200 */
[----:B------:R-:W-:-:S07]  /*31c0*/  PRMT R0, RZ, 0x7610, R0 ;  /* 0x00007610ff007816 */ /* 0x000fce0000000000 */
.L_x_66:
[----:B------:R-:W-:-:S05]  /*31d0*/  VIADD R5, R0, 0xffffffff ;  /* 0xffffffff00057836 */ /* 0x000fca0000000000 */
[----:B------:R-:W-:-:S05]  /*31e0*/  LOP3.LUT R0, R5, 0xff, RZ, 0xc0, !PT ;  /* 0x000000ff05007812 */ /* 0x000fca00078ec0ff */
[----:B------:R-:W-:-:S05]  /*31f0*/  IMAD.IADD R7, R1, 0x1, R0 ;  /* 0x0000000101077824 */ /* 0x000fca00078e0200 */
[----:B------:R-:W2:Y:S01]  /*3200*/  LDL.U8 R8, [R7+0x10] ;  /* 0x0000100007087983 */ /* 0x000ea20000100000 */
[----:B------:R-:W-:Y:S02]  /*3210*/  PRMT R0, R5, 0x7610, R0 ;  /* 0x0000761005007816 */ /* 0x000fe40000000000 */
[----:B--2--5:R-:W-:-:S13]  /*3220*/  ISETP.GT.U32.AND P0, PT, R6, R8, PT ;  /* 0x000000080600720c */ /* 0x024fda0003f04070 */
[----:B------:R-:W-:Y:S05]  /*3230*/  @P0 BRA `(.L_x_66) ;  /* 0xfffffffc00e40947 */ /* 0x000fea000383ffff */
[----:B------:R-:W-:Y:S05]  /*3240*/  BSYNC.RECONVERGENT B0 ;  /* 0x0000000000007941 */ /* 0x000fea0003800200 */
.L_x_65:
[----:B------:R-:W-:Y:S01]  /*3250*/  IMAD.IADD R0, R16, 0x1, -R28 ;  /* 0x0000000110007824 */ /* 0x000fe200078e0a1c */
[----:B------:R1:W-:Y:S01]  /*3260*/  STL.U8 [R3+0x10], R8 ;  /* 0x0000100803007387 */ /* 0x0003e20000100000 */
[----:B------:R-:W-:-:S03]  /*3270*/  IADD3 R2, P1, PT, R2, 0x1, RZ ;  /* 0x0000000102027810 */ /* 0x000fc60007f3e0ff */
[----:B------:R-:W-:Y:S01]  /*3280*/  LEA.HI R0, R0, R0, RZ, 0x1 ;  /* 0x0000000000007211 */ /* 0x000fe200078f08ff */
[----:B------:R1:W-:Y:S01]  /*3290*/  STL.U8 [R7+0x10], R6 ;  /* 0x0000100607007387 */ /* 0x0003e20000100000 */
[----:B------:R-:W-:Y:S02]  /*32a0*/  IMAD.X R19, RZ, RZ, R19, P1 ;  /* 0x000000ffff137224 */ /* 0x000fe400008e0613 */
[----:B------:R-:W-:-:S04]  /*32b0*/  SHF.R.S32.HI R5, RZ, 0x1, R0 ;  /* 0x00000001ff057819 */ /* 0x000fc80000011400 */
[----:B------:R-:W-:-:S13]  /*32c0*/  LOP3.LUT P0, R0, R5, 0xff, RZ, 0xc0, !PT ;  /* 0x000000ff05007812 */ /* 0x000fda000780c0ff */
[----:B-1----:R-:W-:Y:S05]  /*32d0*/  @!P0 BRA `(.L_x_59) ;  /* 0x0000000800e88947 */ /* 0x002fea0003800000 */
[----:B------:R-:W-:Y:S01]  /*32e0*/  ISETP.GE.U32.AND P0, PT, R0, 0x4, PT ;  /* 0x000000040000780c */ /* 0x000fe20003f06070 */
[----:B------:R-:W-:Y:S01]  /*32f0*/  BSSY.RECONVERGENT B0, `(.L_x_67) ;  /* 0x000009d000007945 */ /* 0x000fe20003800200 */
[----:B------:R-:W-:Y:S01]  /*3300*/  LOP3.LUT R15, R5, 0x3, RZ, 0xc0, !PT ;  /* 0x00000003050f7812 */ /* 0x000fe200078ec0ff */
[----:B------:R-:W-:-:S10]  /*3310*/  IMAD.MOV.U32 R6, RZ, RZ, RZ ;  /* 0x000000ffff067224 */ /* 0x000fd400078e00ff */
[----:B------:R-:W-:Y:S05]  /*3320*/  @!P0 BRA `(.L_x_68) ;  /* 0x0000000800648947 */ /* 0x000fea0003800000 */
[C---:B------:R-:W-:Y:S01]  /*3330*/  LOP3.LUT R0, R5.reuse, 0xffff, RZ, 0xc0, !PT ;  /* 0x0000ffff05007812 */ /* 0x040fe200078ec0ff */
[----:B------:R-:W-:Y:S01]  /*3340*/  BSSY.RELIABLE B1, `(.L_x_69) ;  /* 0x0000082000017945 */ /* 0x000fe20003800100 */
[----:B------:R-:W-:Y:S01]  /*3350*/  LOP3.LUT R6, R5, 0xfc, RZ, 0xc0, !PT ;  /* 0x000000fc05067812 */ /* 0x000fe200078ec0ff */
[----:B------:R-:W-:Y:S01]  /*3360*/  IMAD.IADD R4, R4, 0x1, R25 ;  /* 0x0000000104047824 */ /* 0x000fe200078e0219 */
[----:B------:R-:W-:Y:S01]  /*3370*/  SHF.R.U32.HI R0, RZ, 0x2, R0 ;  /* 0x00000002ff007819 */ /* 0x000fe20000011600 */
[----:B------:R-:W-:-:S03]  /*3380*/  IMAD.MOV.U32 R5, RZ, RZ, R24 ;  /* 0x000000ffff057224 */ /* 0x000fc600078e0018 */
[----:B------:R-:W-:-:S04]  /*3390*/  SHF.L.U32 R0, R0, 0x2, RZ ;  /* 0x0000000200007819 */ /* 0x000fc800000006ff */
[----:B------:R-:W-:-:S05]  /*33a0*/  LOP3.LUT R0, R0, 0xfc, RZ, 0xe2, !PT ;  /* 0x000000fc00007812 */ /* 0x000fca00078ee2ff */
[----:B------:R-:W-:-:S05]  /*33b0*/  IMAD.MOV R0, RZ, RZ, -R0 ;  /* 0x000000ffff007224 */ /* 0x000fca00078e0a00 */
[----:B------:R-:W-:-:S13]  /*33c0*/  ISETP.GE.AND P0, PT, R0, RZ, PT ;  /* 0x000000ff0000720c */ /* 0x000fda0003f06270 */
[----:B------:R-:W-:Y:S05]  /*33d0*/  @P0 BRA `(.L_x_70) ;  /* 0x0000000400e00947 */ /* 0x000fea0003800000 */
[----:B------:R-:W-:Y:S01]  /*33e0*/  IMAD.MOV R7, RZ, RZ, -R0 ;  /* 0x000000ffff077224 */ /* 0x000fe200078e0a00 */
[----:B------:R-:W-:Y:S01]  /*33f0*/  BSSY.RECONVERGENT B2, `(.L_x_71) ;  /* 0x000004a000027945 */ /* 0x000fe20003800200 */
[----:B------:R-:W-:-:S03]  /*3400*/  PLOP3.LUT P0, PT, PT, PT, PT, 0x80, 0x8 ;  /* 0x000000000008781c */ /* 0x000fc60003f0f070 */
[----:B------:R-:W-:-:S13]  /*3410*/  ISETP.GT.AND P1, PT, R7, 0xc, PT ;  /* 0x0000000c0700780c */ /* 0x000fda0003f24270 */
[----:B------:R-:W-:Y:S05]  /*3420*/  @!P1 BRA `(.L_x_72) ;  /* 0x0000000400189947 */ /* 0x000fea0003800000 */
[----:B------:R-:W-:-:S13]  /*3430*/  PLOP3.LUT P0, PT, PT, PT, PT, 0x8, 0x80 ;  /* 0x000000000080781c */ /* 0x000fda0003f0e170 */
.L_x_73:
[----:B------:R-:W2:Y:S04]  /*3440*/  LDL.U8 R7, [R5+0x1] ;  /* 0x0000010005077983 */ /* 0x000ea80000100000 */
[----:B------:R-:W3:Y:S04]  /*3450*/  LDL.U8 R8, [R4+-0x1] ;  /* 0xffffff0004087983 */ /* 0x000ee80000100000 */
[----:B--2---:R1:W-:Y:S04]  /*3460*/  STL.U8 [R4+-0x1], R7 ;  /* 0xffffff0704007387 */ /* 0x0043e80000100000 */
[----:B---3--:R2:W-:Y:S04]  /*3470*/  STL.U8 [R5+0x1], R8 ;  /* 0x0000010805007387 */ /* 0x0085e80000100000 */
[----:B------:R-:W3:Y:S04]  /*3480*/  LDL.U8 R9, [R5] ;  /* 0x0000000005097983 */ /* 0x000ee80000100000 */
[----:B------:R-:W4:Y:S04]  /*3490*/  LDL.U8 R10, [R4] ;  /* 0x00000000040a7983 */ /* 0x000f280000100000 */
[----:B---3--:R3:W-:Y:S04]  /*34a0*/  STL.U8 [R4], R9 ;  /* 0x0000000904007387 */ /* 0x0087e80000100000 */
[----:B----4-:R4:W-:Y:S04]  /*34b0*/  STL.U8 [R5], R10 ;  /* 0x0000000a05007387 */ /* 0x0109e80000100000 */
[----:B------:R-:W5:Y:S04]  /*34c0*/  LDL.U8 R11, [R5+-0x1] ;  /* 0xffffff00050b7983 */ /* 0x000f680000100000 */
[----:B------:R-:W2:Y:S04]  /*34d0*/  LDL.U8 R12, [R4+0x1] ;  /* 0x00000100040c7983 */ /* 0x000ea80000100000 */
[----:B-----5:R5:W-:Y:S04]  /*34e0*/  STL.U8 [R4+0x1], R11 ;  /* 0x0000010b04007387 */ /* 0x020be80000100000 */
[----:B--2---:R2:W-:Y:S04]  /*34f0*/  STL.U8 [R5+-0x1], R12 ;  /* 0xffffff0c05007387 */ /* 0x0045e80000100000 */
[----:B------:R-:W3:Y:S04]  /*3500*/  LDL.U8 R13, [R5+-0x2] ;  /* 0xfffffe00050d7983 */ /* 0x000ee80000100000 */
[----:B------:R-:W4:Y:S04]  /*3510*/  LDL.U8 R14, [R4+0x2] ;  /* 0x00000200040e7983 */ /* 0x000f280000100000 */
[----:B---3--:R3:W-:Y:S04]  /*3520*/  STL.U8 [R4+0x2], R13 ;  /* 0x0000020d04007387 */ /* 0x0087e80000100000 */
[----:B----4-:R4:W-:Y:S04]  /*3530*/  STL.U8 [R5+-0x2], R14 ;  /* 0xfffffe0e05007387 */ /* 0x0109e80000100000 */
[----:B-1----:R-:W5:Y:S04]  /*3540*/  LDL.U8 R7, [R5+-0x3] ;  /* 0xfffffd0005077983 */ /* 0x002f680000100000 */
[----:B------:R-:W2:Y:S04]  /*3550*/  LDL.U8 R8, [R4+0x3] ;  /* 0x0000030004087983 */ /* 0x000ea80000100000 */
[----:B-----5:R1:W-:Y:S04]  /*3560*/  STL.U8 [R4+0x3], R7 ;  /* 0x0000030704007387 */ /* 0x0203e80000100000 */
[----:B--2---:R2:W-:Y:S04]  /*3570*/  STL.U8 [R5+-0x3], R8 ;  /* 0xfffffd0805007387 */ /* 0x0045e80000100000 */
[----:B------:R-:W5:Y:S04]  /*3580*/  LDL.U8 R9, [R5+-0x4] ;  /* 0xfffffc0005097983 */ /* 0x000f680000100000 */
[----:B------:R-:W3:Y:S04]  /*3590*/  LDL.U8 R10, [R4+0x4] ;  /* 0x00000400040a7983 */ /* 0x000ee80000100000 */
[----:B-----5:R5:W-:Y:S04]  /*35a0*/  STL.U8 [R4+0x4], R9 ;  /* 0x0000040904007387 */ /* 0x020be80000100000 */
[----:B---3--:R3:W-:Y:S04]  /*35b0*/  STL.U8 [R5+-0x4], R10 ;  /* 0xfffffc0a05007387 */ /* 0x0087e80000100000 */
[----:B------:R-:W4:Y:S04]  /*35c0*/  LDL.U8 R11, [R5+-0x5] ;  /* 0xfffffb00050b7983 */ /* 0x000f280000100000 */
[----:B------:R-:W2:Y:S04]  /*35d0*/  LDL.U8 R12, [R4+0x5] ;  /* 0x00000500040c7983 */ /* 0x000ea80000100000 */
[----:B----4-:R4:W-:Y:S04]  /*35e0*/  STL.U8 [R4+0x5], R11 ;  /* 0x0000050b04007387 */ /* 0x0109e80000100000 */
[----:B--2---:R2:W-:Y:S04]  /*35f0*/  STL.U8 [R5+-0x5], R12 ;  /* 0xfffffb0c05007387 */ /* 0x0045e80000100000 */
[----:B------:R-:W5:Y:S04]  /*3600*/  LDL.U8 R13, [R5+-0x6] ;  /* 0xfffffa00050d7983 */ /* 0x000f680000100000 */
[----:B------:R-:W3:Y:S04]  /*3610*/  LDL.U8 R14, [R4+0x6] ;  /* 0x00000600040e7983 */ /* 0x000ee80000100000 */
[----:B-----5:R5:W-:Y:S04]  /*3620*/  STL.U8 [R4+0x6], R13 ;  /* 0x0000060d04007387 */ /* 0x020be80000100000 */
[----:B---3--:R3:W-:Y:S04]  /*3630*/  STL.U8 [R5+-0x6], R14 ;  /* 0xfffffa0e05007387 */ /* 0x0087e80000100000 */
[----:B-1----:R-:W4:Y:S04]  /*3640*/  LDL.U8 R7, [R5+-0x7] ;  /* 0xfffff90005077983 */ /* 0x002f280000100000 */
[----:B------:R-:W2:Y:S04]  /*3650*/  LDL.U8 R8, [R4+0x7] ;  /* 0x0000070004087983 */ /* 0x000ea80000100000 */
[----:B----4-:R1:W-:Y:S04]  /*3660*/  STL.U8 [R4+0x7], R7 ;  /* 0x0000070704007387 */ /* 0x0103e80000100000 */
[----:B--2---:R2:W-:Y:S04]  /*3670*/  STL.U8 [R5+-0x7], R8 ;  /* 0xfffff90805007387 */ /* 0x0045e80000100000 */
[----:B------:R-:W4:Y:S04]  /*3680*/  LDL.U8 R9, [R5+-0x8] ;  /* 0xfffff80005097983 */ /* 0x000f280000100000 */
[----:B------:R-:W5:Y:S04]  /*3690*/  LDL.U8 R10, [R4+0x8] ;  /* 0x00000800040a7983 */ /* 0x000f680000100000 */
[----:B----4-:R4:W-:Y:S04]  /*36a0*/  STL.U8 [R4+0x8], R9 ;  /* 0x0000080904007387 */ /* 0x0109e80000100000 */
[----:B-----5:R5:W-:Y:S04]  /*36b0*/  STL.U8 [R5+-0x8], R10 ;  /* 0xfffff80a05007387 */ /* 0x020be80000100000 */
[----:B------:R-:W3:Y:S04]  /*36c0*/  LDL.U8 R11, [R5+-0x9] ;  /* 0xfffff700050b7983 */ /* 0x000ee80000100000 */
[----:B------:R-:W2:Y:S04]  /*36d0*/  LDL.U8 R12, [R4+0x9] ;  /* 0x00000900040c7983 */ /* 0x000ea80000100000 */
[----:B---3--:R3:W-:Y:S04]  /*36e0*/  STL.U8 [R4+0x9], R11 ;  /* 0x0000090b04007387 */ /* 0x0087e80000100000 */
[----:B--2---:R2:W-:Y:S04]  /*36f0*/  STL.U8 [R5+-0x9], R12 ;  /* 0xfffff70c05007387 */ /* 0x0045e80000100000 */
[----:B------:R-:W4:Y:S04]  /*3700*/  LDL.U8 R13, [R5+-0xa] ;  /* 0xfffff600050d7983 */ /* 0x000f280000100000 */
[----:B------:R-:W5:Y:S04]  /*3710*/  LDL.U8 R14, [R4+0xa] ;  /* 0x00000a00040e7983 */ /* 0x000f680000100000 */
[----:B----4-:R4:W-:Y:S04]  /*3720*/  STL.U8 [R4+0xa], R13 ;  /* 0x00000a0d04007387 */ /* 0x0109e80000100000 */
[----:B-----5:R5:W-:Y:S04]  /*3730*/  STL.U8 [R5+-0xa], R14 ;  /* 0xfffff60e05007387 */ /* 0x020be80000100000 */
[----:B-1----:R-:W3:Y:S04]  /*3740*/  LDL.U8 R7, [R5+-0xb] ;  /* 0xfffff50005077983 */ /* 0x002ee80000100000 */
[----:B------:R-:W2:Y:S04]  /*3750*/  LDL.U8 R8, [R4+0xb] ;  /* 0x00000b0004087983 */ /* 0x000ea80000100000 */
[----:B---3--:R-:W-:Y:S04]  /*3760*/  STL.U8 [R4+0xb], R7 ;  /* 0x00000b0704007387 */ /* 0x008fe80000100000 */
[----:B--2---:R-:W-:Y:S04]  /*3770*/  STL.U8 [R5+-0xb], R8 ;  /* 0xfffff50805007387 */ /* 0x004fe80000100000 */
[----:B------:R-:W2:Y:S04]  /*3780*/  LDL.U8 R9, [R5+-0xc] ;  /* 0xfffff40005097983 */ /* 0x000ea80000100000 */
[----:B------:R-:W3:Y:S04]  /*3790*/  LDL.U8 R10, [R4+0xc] ;  /* 0x00000c00040a7983 */ /* 0x000ee80000100000 */
[----:B--2---:R-:W-:Y:S04]  /*37a0*/  STL.U8 [R4+0xc], R9 ;  /* 0x00000c0904007387 */ /* 0x004fe80000100000 */
[----:B---3--:R-:W-:Y:S04]  /*37b0*/  STL.U8 [R5+-0xc], R10 ;  /* 0xfffff40a05007387 */ /* 0x008fe80000100000 */
[----:B------:R-:W2:Y:S04]  /*37c0*/  LDL.U8 R11, [R5+-0xd] ;  /* 0xfffff300050b7983 */ /* 0x000ea80000100000 */
[----:B------:R-:W3:Y:S01]  /*37d0*/  LDL.U8 R12, [R4+0xd] ;  /* 0x00000d00040c7983 */ /* 0x000ee20000100000 */
[----:B------:R-:W-:-:S05]  /*37e0*/  VIADD R0, R0, 0x10 ;  /* 0x0000001000007836 */ /* 0x000fca0000000000 */
[----:B------:R-:W-:Y:S01]  /*37f0*/  ISETP.GE.AND P1, PT, R0, -0xc, PT ;  /* 0xfffffff40000780c */ /* 0x000fe20003f26270 */
[----:B--2---:R-:W-:Y:S04]  /*3800*/  STL.U8 [R4+0xd], R11 ;  /* 0x00000d0b04007387 */ /* 0x004fe80000100000 */
[----:B---3--:R-:W-:Y:S04]  /*3810*/  STL.U8 [R5+-0xd], R12 ;  /* 0xfffff30c05007387 */ /* 0x008fe80000100000 */
[----:B----4-:R-:W2:Y:S04]  /*3820*/  LDL.U8 R13, [R5+-0xe] ;  /* 0xfffff200050d7983 */ /* 0x010ea80000100000 */
[----:B-----5:R-:W3:Y:S04]  /*3830*/  LDL.U8 R14, [R4+0xe] ;  /* 0x00000e00040e7983 */ /* 0x020ee80000100000 */
[----:B--2---:R1:W-:Y:S04]  /*3840*/  STL.U8 [R4+0xe], R13 ;  /* 0x00000e0d04007387 */ /* 0x0043e80000100000 */
[----:B---3--:R2:W-:Y:S01]  /*3850*/  STL.U8 [R5+-0xe], R14 ;  /* 0xfffff20e05007387 */ /* 0x0085e20000100000 */
[----:B-1----:R-:W-:Y:S01]  /*3860*/  VIADD R4, R4, 0x10 ;  /* 0x0000001004047836 */ /* 0x002fe20000000000 */
[----:B--2---:R-:W-:Y:S01]  /*3870*/  IADD3 R5, PT, PT, R5, -0x10, RZ ;  /* 0xfffffff005057810 */ /* 0x004fe20007ffe0ff */
[----:B------:R-:W-:Y:S06]  /*3880*/  @!P1 BRA `(.L_x_73) ;  /* 0xfffffff800ec9947 */ /* 0x000fec000383ffff */
.L_x_72:
[----:B------:R-:W-:Y:S05]  /*3890*/  BSYNC.RECONVERGENT B2 ;  /* 0x0000000000027941 */ /* 0x000fea0003800200 */
.L_x_71:
[----:B------:R-:W-:Y:S01]  /*38a0*/  IMAD.MOV R7, RZ, RZ, -R0 ;  /* 0x000000ffff077224 */ /* 0x000fe200078e0a00 */
[----:B------:R-:W-:Y:S04]  /*38b0*/  BSSY.RECONVERGENT B2, `(.L_x_74) ;  /* 0x0000027000027945 */ /* 0x000fe80003800200 */
[----:B------:R-:W-:-:S13]  /*38c0*/  ISETP.GT.AND P1, PT, R7, 0x4, PT ;  /* 0x000000040700780c */ /* 0x000fda0003f24270 */
[----:B------:R-:W-:Y:S05]  /*38d0*/  @!P1 BRA `(.L_x_75) ;  /* 0x0000000000909947 */ /* 0x000fea0003800000 */
        /* <DEDUP_REMOVED lines=18> */
[----:B-----5:R-:W-:Y:S04]  /*3a00*/  STL.U8 [R4+0x3], R7 ;  /* 0x0000030704007387 */ /* 0x020fe80000100000 */
[----:B--2---:R-:W-:Y:S04]  /*3a10*/  STL.U8 [R5+-0x3], R8 ;  /* 0xfffffd0805007387 */ /* 0x004fe80000100000 */
[----:B------:R-:W2:Y:S04]  /*3a20*/  LDL.U8 R9, [R5+-0x4] ;  /* 0xfffffc0005097983 */ /* 0x000ea80000100000 */
[----:B------:R-:W5:Y:S04]  /*3a30*/  LDL.U8 R10, [R4+0x4] ;  /* 0x00000400040a7983 */ /* 0x000f680000100000 */
[----:B--2---:R-:W-:Y:S04]  /*3a40*/  STL.U8 [R4+0x4], R9 ;  /* 0x0000040904007387 */ /* 0x004fe80000100000 */
[----:B-----5:R-:W-:Y:S04]  /*3a50*/  STL.U8 [R5+-0x4], R10 ;  /* 0xfffffc0a05007387 */ /* 0x020fe80000100000 */
[----:B------:R-:W2:Y:S04]  /*3a60*/  LDL.U8 R11, [R5+-0x5] ;  /* 0xfffffb00050b7983 */ /* 0x000ea80000100000 */
[----:B------:R-:W5:Y:S04]  /*3a70*/  LDL.U8 R12, [R4+0x5] ;  /* 0x00000500040c7983 */ /* 0x000f680000100000 */
[----:B--2---:R-:W-:Y:S04]  /*3a80*/  STL.U8 [R4+0x5], R11 ;  /* 0x0000050b04007387 */ /* 0x004fe80000100000 */
[----:B-----5:R-:W-:Y:S04]  /*3a90*/  STL.U8 [R5+-0x5], R12 ;  /* 0xfffffb0c05007387 */ /* 0x020fe80000100000 */
[----:B---3--:R-:W2:Y:S04]  /*3aa0*/  LDL.U8 R13, [R5+-0x6] ;  /* 0xfffffa00050d7983 */ /* 0x008ea80000100000 */
[----:B----4-:R-:W3:Y:S01]  /*3ab0*/  LDL.U8 R14, [R4+0x6] ;  /* 0x00000600040e7983 */ /* 0x010ee20000100000 */
[----:B------:R-:W-:Y:S01]  /*3ac0*/  PLOP3.LUT P0, PT, PT, PT, PT, 0x8, 0x80 ;  /* 0x000000000080781c */ /* 0x000fe20003f0e170 */
[----:B------:R-:W-:-:S02]  /*3ad0*/  VIADD R0, R0, 0x8 ;  /* 0x0000000800007836 */ /* 0x000fc40000000000 */
[----:B--2---:R1:W-:Y:S04]  /*3ae0*/  STL.U8 [R4+0x6], R13 ;  /* 0x0000060d04007387 */ /* 0x0043e80000100000 */
[----:B---3--:R2:W-:Y:S01]  /*3af0*/  STL.U8 [R5+-0x6], R14 ;  /* 0xfffffa0e05007387 */ /* 0x0085e20000100000 */
[----:B-1----:R-:W-:Y:S02]  /*3b00*/  VIADD R4, R4, 0x8 ;  /* 0x0000000804047836 */ /* 0x002fe40000000000 */
[----:B--2---:R-:W-:-:S07]  /*3b10*/  VIADD R5, R5, 0xfffffff8 ;  /* 0xfffffff805057836 */ /* 0x004fce0000000000 */
.L_x_75:
[----:B------:R-:W-:Y:S05]  /*3b20*/  BSYNC.RECONVERGENT B2 ;  /* 0x0000000000027941 */ /* 0x000fea0003800200 */
.L_x_74:
[----:B------:R-:W-:-:S13]  /*3b30*/  ISETP.EQ.AND P1, PT, R0, RZ, PT ;  /* 0x000000ff0000720c */ /* 0x000fda0003f22270 */
[----:B------:R-:W-:Y:S05]  /*3b40*/  @!P0 BREAK.RELIABLE P1, B1 ;  /* 0x0000000000018942 */ /* 0x000fea0000800100 */
[----:B------:R-:W-:Y:S05]  /*3b50*/  @!P0 BRA P1, `(.L_x_68) ;  /* 0x0000000000588947 */ /* 0x000fea0000800000 */
.L_x_70:
[----:B------:R-:W-:Y:S05]  /*3b60*/  BSYNC.RELIABLE B1 ;  /* 0x0000000000017941 */ /* 0x000fea0003800100 */
.L_x_69:
[----:B------:R-:W2:Y:S04]  /*3b70*/  LDL.U8 R7, [R5+0x1] ;  /* 0x0000010005077983 */ /* 0x000ea80000100000 */
[----:B------:R-:W3:Y:S04]  /*3b80*/  LDL.U8 R8, [R4+-0x1] ;  /* 0xffffff0004087983 */ /* 0x000ee80000100000 */
[----:B--2---:R-:W-:Y:S04]  /*3b90*/  STL.U8 [R4+-0x1], R7 ;  /* 0xffffff0704007387 */ /* 0x004fe80000100000 */
[----:B---3--:R-:W-:Y:S04]  /*3ba0*/  STL.U8 [R5+0x1], R8 ;  /* 0x0000010805007387 */ /* 0x008fe80000100000 */
[----:B------:R-:W2:Y:S04]  /*3bb0*/  LDL.U8 R9, [R5] ;  /* 0x0000000005097983 */ /* 0x000ea80000100000 */
[----:B------:R-:W3:Y:S04]  /*3bc0*/  LDL.U8 R10, [R4] ;  /* 0x00000000040a7983 */ /* 0x000ee80000100000 */
[----:B--2---:R-:W-:Y:S04]  /*3bd0*/  STL.U8 [R4], R9 ;  /* 0x0000000904007387 */ /* 0x004fe80000100000 */
[----:B---3--:R-:W-:Y:S04]  /*3be0*/  STL.U8 [R5], R10 ;  /* 0x0000000a05007387 */ /* 0x008fe80000100000 */
[----:B------:R-:W2:Y:S04]  /*3bf0*/  LDL.U8 R11, [R5+-0x1] ;  /* 0xffffff00050b7983 */ /* 0x000ea80000100000 */
[----:B------:R-:W3:Y:S01]  /*3c00*/  LDL.U8 R12, [R4+0x1] ;  /* 0x00000100040c7983 */ /* 0x000ee20000100000 */
[----:B------:R-:W-:-:S05]  /*3c10*/  VIADD R0, R0, 0x4 ;  /* 0x0000000400007836 */ /* 0x000fca0000000000 */
[----:B------:R-:W-:Y:S01]  /*3c20*/  ISETP.NE.AND P0, PT, R0, RZ, PT ;  /* 0x000000ff0000720c */ /* 0x000fe20003f05270 */
[----:B--2---:R-:W-:Y:S04]  /*3c30*/  STL.U8 [R4+0x1], R11 ;  /* 0x0000010b04007387 */ /* 0x004fe80000100000 */
[----:B---3--:R-:W-:Y:S04]  /*3c40*/  STL.U8 [R5+-0x1], R12 ;  /* 0xffffff0c05007387 */ /* 0x008fe80000100000 */
[----:B------:R-:W2:Y:S04]  /*3c50*/  LDL.U8 R13, [R5+-0x2] ;  /* 0xfffffe00050d7983 */ /* 0x000ea80000100000 */
[----:B------:R-:W3:Y:S04]  /*3c60*/  LDL.U8 R14, [R4+0x2] ;  /* 0x00000200040e7983 */ /* 0x000ee80000100000 */
[----:B--2---:R1:W-:Y:S04]  /*3c70*/  STL.U8 [R4+0x2], R13 ;  /* 0x0000020d04007387 */ /* 0x0043e80000100000 */
[----:B---3--:R2:W-:Y:S01]  /*3c80*/  STL.U8 [R5+-0x2], R14 ;  /* 0xfffffe0e05007387 */ /* 0x0085e20000100000 */
[----:B-1----:R-:W-:Y:S01]  /*3c90*/  VIADD R4, R4, 0x4 ;  /* 0x0000000404047836 */ /* 0x002fe20000000000 */
[----:B--2---:R-:W-:Y:S01]  /*3ca0*/  IADD3 R5, PT, PT, R5, -0x4, RZ ;  /* 0xfffffffc05057810 */ /* 0x004fe20007ffe0ff */
[----:B------:R-:W-:Y:S06]  /*3cb0*/  @P0 BRA `(.L_x_69) ;  /* 0xfffffffc00ac0947 */ /* 0x000fec000383ffff */
.L_x_68:
[----:B------:R-:W-:Y:S05]  /*3cc0*/  BSYNC.RECONVERGENT B0 ;  /* 0x0000000000007941 */ /* 0x000fea0003800200 */
.L_x_67:
[----:B------:R-:W-:-:S13]  /*3cd0*/  ISETP.NE.AND P0, PT, R15, RZ, PT ;  /* 0x000000ff0f00720c */ /* 0x000fda0003f05270 */
[----:B------:R-:W-:Y:S05]  /*3ce0*/  @!P0 BRA `(.L_x_59) ;  /* 0x0000000000648947 */ /* 0x000fea0003800000 */
[----:B------:R-:W-:Y:S01]  /*3cf0*/  LOP3.LUT R0, RZ, R6, RZ, 0x33, !PT ;  /* 0x00000006ff007212 */ /* 0x000fe200078e33ff */
[----:B------:R-:W-:-:S03]  /*3d00*/  IMAD.IADD R4, R6, 0x1, R3 ;  /* 0x0000000106047824 */ /* 0x000fc600078e0203 */
[----:B------:R-:W-:Y:S02]  /*3d10*/  IADD3 R5, PT, PT, R1, R16, R0 ;  /* 0x0000001001057210 */ /* 0x000fe40007ffe000 */
[----:B------:R-:W2:Y:S04]  /*3d20*/  LDL.U8 R0, [R4+0x11] ;  /* 0x0000110004007983 */ /* 0x000ea80000100000 */
[----:B0-----:R-:W3:Y:S01]  /*3d30*/  LDL.U8 R3, [R5+0x10] ;  /* 0x0000100005037983 */ /* 0x001ee20000100000 */
[----:B------:R-:W-:-:S03]  /*3d40*/  ISETP.NE.AND P0, PT, R15, 0x1, PT ;  /* 0x000000010f00780c */ /* 0x000fc60003f05270 */
[----:B---3--:R1:W-:Y:S04]  /*3d50*/  STL.U8 [R4+0x11], R3 ;  /* 0x0000110304007387 */ /* 0x0083e80000100000 */
[----:B--2---:R1:W-:Y:S06]  /*3d60*/  STL.U8 [R5+0x10], R0 ;  /* 0x0000100005007387 */ /* 0x0043ec0000100000 */
[----:B------:R-:W-:Y:S05]  /*3d70*/  @!P0 BRA `(.L_x_59) ;  /* 0x0000000000408947 */ /* 0x000fea0003800000 */
[----:B-1----:R-:W-:-:S05]  /*3d80*/  VIADD R0, R6, 0x1 ;  /* 0x0000000106007836 */ /* 0x002fca0000000000 */
[----:B------:R-:W-:-:S04]  /*3d90*/  LOP3.LUT R0, RZ, R0, RZ, 0x33, !PT ;  /* 0x00000000ff007212 */ /* 0x000fc800078e33ff */
[----:B------:R-:W-:Y:S02]  /*3da0*/  IADD3 R5, PT, PT, R1, R16, R0 ;  /* 0x0000001001057210 */ /* 0x000fe40007ffe000 */
[----:B------:R-:W2:Y:S04]  /*3db0*/  LDL.U8 R0, [R4+0x12] ;  /* 0x0000120004007983 */ /* 0x000ea80000100000 */
[----:B------:R-:W3:Y:S01]  /*3dc0*/  LDL.U8 R3, [R5+0x10] ;  /* 0x0000100005037983 */ /* 0x000ee20000100000 */
[----:B------:R-:W-:-:S03]  /*3dd0*/  ISETP.NE.AND P0, PT, R15, 0x2, PT ;  /* 0x000000020f00780c */ /* 0x000fc60003f05270 */
[----:B---3--:R3:W-:Y:S04]  /*3de0*/  STL.U8 [R4+0x12], R3 ;  /* 0x0000120304007387 */ /* 0x0087e80000100000 */
[----:B--2---:R3:W-:Y:S06]  /*3df0*/  STL.U8 [R5+0x10], R0 ;  /* 0x0000100005007387 */ /* 0x0047ec0000100000 */
[----:B------:R-:W-:Y:S05]  /*3e00*/  @!P0 BRA `(.L_x_59) ;  /* 0x00000000001c8947 */ /* 0x000fea0003800000 */
[----:B---3--:R-:W-:-:S05]  /*3e10*/  VIADD R0, R6, 0x2 ;  /* 0x0000000206007836 */ /* 0x008fca0000000000 */
[----:B------:R-:W-:-:S04]  /*3e20*/  LOP3.LUT R0, RZ, R0, RZ, 0x33, !PT ;  /* 0x00000000ff007212 */ /* 0x000fc800078e33ff */
[----:B------:R-:W-:Y:S02]  /*3e30*/  IADD3 R5, PT, PT, R1, R16, R0 ;  /* 0x0000001001057210 */ /* 0x000fe40007ffe000 */
[----:B------:R-:W2:Y:S04]  /*3e40*/  LDL.U8 R0, [R4+0x13] ;  /* 0x0000130004007983 */ /* 0x000ea80000100000 */
[----:B------:R-:W3:Y:S04]  /*3e50*/  LDL.U8 R3, [R5+0x10] ;  /* 0x0000100005037983 */ /* 0x000ee80000100000 */
[----:B---3--:R4:W-:Y:S04]  /*3e60*/  STL.U8 [R4+0x13], R3 ;  /* 0x0000130304007387 */ /* 0x0089e80000100000 */
[----:B--2---:R4:W-:Y:S02]  /*3e70*/  STL.U8 [R5+0x10], R0 ;  /* 0x0000100005007387 */ /* 0x0049e40000100000 */
.L_x_59:
[----:B------:R-:W-:Y:S05]  /*3e80*/  BSYNC.RECONVERGENT B6 ;  /* 0x0000000000067941 */ /* 0x000fea0003800200 */
.L_x_58:
[----:B------:R-:W2:Y:S01]  /*3e90*/  LDCU.64 UR4, c[0x0][0x388] ;  /* 0x00007100ff0477ac */ /* 0x000ea20008000a00 */
[----:B-1-34-:R-:W-:Y:S01]  /*3ea0*/  IMAD.MOV.U32 R0, RZ, RZ, 0xff ;  /* 0x000000ffff007424 */ /* 0x01afe200078e00ff */
[----:B------:R-:W-:Y:S02]  /*3eb0*/  ISETP.NE.AND P1, PT, R29, RZ, PT ;  /* 0x000000ff1d00720c */ /* 0x000fe40003f25270 */
[----:B--2---:R-:W-:-:S04]  /*3ec0*/  LEA R4, P0, R2, UR4, 0x1 ;  /* 0x0000000402047c11 */ /* 0x004fc8000f8008ff */
[----:B------:R-:W-:-:S05]  /*3ed0*/  LEA.HI.X R5, R2, UR5, R19, 0x1, P0 ;  /* 0x0000000502057c11 */ /* 0x000fca00080f0c13 */
[----:B------:R1:W-:Y:S04]  /*3ee0*/  STG.E.U8 desc[UR36][R4.64+0x1], R0 ;  /* 0x0000010004007986 */ /* 0x0003e8000c101124 */
[----:B------:R1:W-:Y:S01]  /*3ef0*/  STG.E.U8 desc[UR36][R4.64], RZ ;  /* 0x000000ff04007986 */ /* 0x0003e2000c101124 */
[----:B------:R-:W-:Y:S05]  /*3f00*/  @!P1 BRA `(.L_x_76) ;  /* 0xffffffec00ec9947 */ /* 0x000fea000383ffff */
[----:B------:R-:W-:Y:S05]  /*3f10*/  EXIT ;  /* 0x000000000000794d */ /* 0x000fea0003800000 */
.L_x_57:
[C---:B------:R-:W-:Y:S01]  /*3f20*/  IMAD.IADD R9, R1.reuse, 0x1, R22 ;  /* 0x0000000101097824 */ /* 0x040fe200078e0216 */
[----:B------:R-:W-:Y:S01]  /*3f30*/  CS2R R10, SRZ ;  /* 0x00000000000a7805 */ /* 0x000fe2000001ff00 */
[----:B------:R-:W-:-:S07]  /*3f40*/  IMAD.IADD R16, R1, 0x1, R16 ;  /* 0x0000000101107824 */ /* 0x000fce00078e0210 */
.L_x_81:
[C---:B------:R-:W-:Y:S01]  /*3f50*/  ISETP.NE.U32.AND P0, PT, R11.reuse, RZ, PT ;  /* 0x000000ff0b00720c */ /* 0x040fe20003f05070 */
[----:B------:R-:W-:Y:S01]  /*3f60*/  BSSY.RECONVERGENT B0, `(.L_x_77) ;  /* 0x000021a000007945 */ /* 0x000fe20003800200 */
[----:B------:R-:W-:Y:S02]  /*3f70*/  IADD3 R11, P1, PT, R11, 0x1, RZ ;  /* 0x000000010b0b7810 */ /* 0x000fe40007f3e0ff */
[----:B------:R-:W-:Y:S02]  /*3f80*/  ISETP.NE.AND.EX P0, PT, R10, RZ, PT, P0 ;  /* 0x000000ff0a00720c */ /* 0x000fe40003f05300 */
[----:B------:R-:W-:Y:S02]  /*3f90*/  IADD3.X R10, PT, PT, RZ, R10, RZ, P1, !PT ;  /* 0x0000000aff0a7210 */ /* 0x000fe40000ffe4ff */
[----:B------:R-:W-:-:S04]  /*3fa0*/  ISETP.GE.U32.AND P1, PT, R11, R18, PT ;  /* 0x000000120b00720c */ /* 0x000fc80003f26070 */
[----:B------:R-:W-:-:S05]  /*3fb0*/  ISETP.GE.U32.AND.EX P1, PT, R10, R17, PT, P1 ;  /* 0x000000110a00720c */ /* 0x000fca0003f26110 */
[----:B-12---:R-:W-:Y:S08]  /*3fc0*/  @!P0 BRA `(.L_x_78) ;  /* 0x00000020004c8947 */ /* 0x006ff00003800000 */
[----:B------:R1:W5:Y:S01]  /*3fd0*/  LDL.U8 R7, [R9+0x10] ;  /* 0x0000100009077983 */ /* 0x0003620000100000 */
[----:B------:R-:W-:Y:S01]  /*3fe0*/  BSSY.RECONVERGENT B1, `(.L_x_79) ;  /* 0x0000009000017945 */ /* 0x000fe20003800200 */
[----:B------:R-:W-:-:S07]  /*3ff0*/  PRMT R0, RZ, 0x7610, R0 ;  /* 0x00007610ff007816 */ /* 0x000fce0000000000 */
.L_x_80:
        /* <DEDUP_REMOVED lines=8> */
.L_x_79:
[----:B------:R-:W-:Y:S04]  /*4080*/  STL.U8 [R9+0x10], R14 ;  /* 0x0000100e09007387 */ /* 0x000fe80000100000 */
[----:B------:R2:W-:Y:S04]  /*4090*/  STL.U8 [R8+0x10], R7 ;  /* 0x0000100708007387 */ /* 0x0005e80000100000 */
[----:B------:R-:W3:Y:S04]  /*40a0*/  LDL.U8 R12, [R1+0xf] ;  /* 0x00000f00010c7983 */ /* 0x000ee80000100000 */
[----:B------:R-:W4:Y:S04]  /*40b0*/  LDL.U8 R0, [R9+0x11] ;  /* 0x0000110009007983 */ /* 0x000f280000100000 */
[----:B---3--:R-:W-:Y:S04]  /*40c0*/  STL.U8 [R9+0x11], R12 ;  /* 0x0000110c09007387 */ /* 0x008fe80000100000 */
[----:B----4-:R3:W-:Y:S04]  /*40d0*/  STL.U8 [R1+0xf], R0 ;  /* 0x00000f0001007387 */ /* 0x0107e80000100000 */
[----:B------:R-:W4:Y:S04]  /*40e0*/  LDL.U8 R4, [R16+0xe] ;  /* 0x00000e0010047983 */ /* 0x000f280000100000 */
[----:B------:R-:W5:Y:S04]  /*40f0*/  LDL.U8 R3, [R9+0x12] ;  /* 0x0000120009037983 */ /* 0x000f680000100000 */
[----:B----4-:R4:W-:Y:S04]  /*4100*/  STL.U8 [R9+0x12], R4 ;  /* 0x0000120409007387 */ /* 0x0109e80000100000 */
[----:B-----5:R5:W-:Y:S04]  /*4110*/  STL.U8 [R16+0xe], R3 ;  /* 0x00000e0310007387 */ /* 0x020be80000100000 */
[----:B------:R-:W2:Y:S04]  /*4120*/  LDL.U8 R6, [R16+0xd] ;  /* 0x00000d0010067983 */ /* 0x000ea80000100000 */
[----:B------:R-:W3:Y:S04]  /*4130*/  LDL.U8 R5, [R9+0x13] ;  /* 0x0000130009057983 */ /* 0x000ee80000100000 */
[----:B--2---:R2:W-:Y:S04]  /*4140*/  STL.U8 [R9+0x13], R6 ;  /* 0x0000130609007387 */ /* 0x0045e80000100000 */
[----:B---3--:R3:W-:Y:S04]  /*4150*/  STL.U8 [R16+0xd], R5 ;  /* 0x00000d0510007387 */ /* 0x0087e80000100000 */
        /* <DEDUP_REMOVED lines=48> */
[----:B------:R-:W4:Y:S04]  /*4460*/  LDL.U8 R8, [R16] ;  /* 0x0000000010087983 */ /* 0x000f280000100000 */
[----:B------:R-:W5:Y:S04]  /*4470*/  LDL.U8 R7, [R9+0x20] ;  /* 0x0000200009077983 */ /* 0x000f680000100000 */
[----:B----4-:R4:W-:Y:S04]  /*4480*/  STL.U8 [R9+0x20], R8 ;  /* 0x0000200809007387 */ /* 0x0109e80000100000 */
[----:B-----5:R5:W-:Y:S04]  /*4490*/  STL.U8 [R16], R7 ;  /* 0x0000000710007387 */ /* 0x020be80000100000 */
[----:B------:R-:W2:Y:S04]  /*44a0*/  LDL.U8 R0, [R16+-0x1] ;  /* 0xffffff0010007983 */ /* 0x000ea80000100000 */
[----:B------:R-:W3:Y:S04]  /*44b0*/  LDL.U8 R13, [R9+0x21] ;  /* 0x00002100090d7983 */ /* 0x000ee80000100000 */
[----:B--2---:R2:W-:Y:S04]  /*44c0*/  STL.U8 [R9+0x21], R0 ;  /* 0x0000210009007387 */ /* 0x0045e80000100000 */
[----:B---3--:R3:W-:Y:S04]  /*44d0*/  STL.U8 [R16+-0x1], R13 ;  /* 0xffffff0d10007387 */ /* 0x0087e80000100000 */
[----:B------:R-:W4:Y:S04]  /*44e0*/  LDL.U8 R4, [R16+-0x2] ;  /* 0xfffffe0010047983 */ /* 0x000f280000100000 */
[----:B------:R-:W5:Y:S04]  /*44f0*/  LDL.U8 R3, [R9+0x22] ;  /* 0x0000220009037983 */ /* 0x000f680000100000 */
[----:B----4-:R4:W-:Y:S04]  /*4500*/  STL.U8 [R9+0x22], R4 ;  /* 0x0000220409007387 */ /* 0x0109e80000100000 */
[----:B-----5:R5:W-:Y:S04]  /*4510*/  STL.U8 [R16+-0x2], R3 ;  /* 0xfffffe0310007387 */ /* 0x020be80000100000 */
        /* <DEDUP_REMOVED lines=432> */
[----:B------:R-:W5:Y:S04]  /*6020*/  LDL.U8 R6, [R16+-0x6f] ;  /* 0xffff910010067983 */ /* 0x000f680000100000 */
[----:B------:R-:W2:Y:S04]  /*6030*/  LDL.U8 R5, [R9+0x8f] ;  /* 0x00008f0009057983 */ /* 0x000ea80000100000 */
[----:B-----5:R4:W-:Y:S04]  /*6040*/  STL.U8 [R9+0x8f], R6 ;  /* 0x00008f0609007387 */ /* 0x0209e80000100000 */
[----:B--2---:R4:W-:Y:S04]  /*6050*/  STL.U8 [R16+-0x6f], R5 ;  /* 0xffff910510007387 */ /* 0x0049e80000100000 */
[----:B------:R-:W2:Y:S04]  /*6060*/  LDL.U8 R8, [R16+-0x70] ;  /* 0xffff900010087983 */ /* 0x000ea80000100000 */
[----:B------:R-:W5:Y:S04]  /*6070*/  LDL.U8 R7, [R9+0x90] ;  /* 0x0000900009077983 */ /* 0x000f680000100000 */
[----:B--2---:R4:W-:Y:S04]  /*6080*/  STL.U8 [R9+0x90], R8 ;  /* 0x0000900809007387 */ /* 0x0049e80000100000 */
[----:B-----5:R4:W-:Y:S04]  /*6090*/  STL.U8 [R16+-0x70], R7 ;  /* 0xffff900710007387 */ /* 0x0209e80000100000 */
[----:B------:R-:W2:Y:S04]  /*60a0*/  LDL.U8 R0, [R16+-0x71] ;  /* 0xffff8f0010007983 */ /* 0x000ea80000100000 */
[----:B---3--:R-:W3:Y:S01]  /*60b0*/  LDL.U8 R13, [R9+0x91] ;  /* 0x00009100090d7983 */ /* 0x008ee20000100000 */
[----:B------:R-:W-:-:S05]  /*60c0*/  IADD3 R2, P0, PT, R2, 0x1, RZ ;  /* 0x0000000102027810 */ /* 0x000fca0007f1e0ff */
[----:B------:R-:W-:Y:S01]  /*60d0*/  IMAD.X R19, RZ, RZ, R19, P0 ;  /* 0x000000ffff137224 */ /* 0x000fe200000e0613 */
[----:B--2---:R4:W-:Y:S04]  /*60e0*/  STL.U8 [R9+0x91], R0 ;  /* 0x0000910009007387 */ /* 0x0049e80000100000 */
[----:B---3--:R4:W-:Y:S03]  /*60f0*/  STL.U8 [R16+-0x71], R13 ;  /* 0xffff8f0d10007387 */ /* 0x0089e60000100000 */
.L_x_78:
[----:B------:R-:W-:Y:S05]  /*6100*/  BSYNC.RECONVERGENT B0 ;  /* 0x0000000000007941 */ /* 0x000fea0003800200 */
.L_x_77:
[----:B------:R-:W2:Y:S01]  /*6110*/  LDCU.64 UR4, c[0x0][0x388] ;  /* 0x00007100ff0477ac */ /* 0x000ea20008000a00 */
[----:B----4-:R-:W-:Y:S01]  /*6120*/  IMAD.MOV.U32 R0, RZ, RZ, 0xff ;  /* 0x000000ffff007424 */ /* 0x010fe200078e00ff */
[----:B--2---:R-:W-:-:S04]  /*6130*/  LEA R4, P0, R2, UR4, 0x1 ;  /* 0x0000000402047c11 */ /* 0x004fc8000f8008ff */
[----:B------:R-:W-:-:S05]  /*6140*/  LEA.HI.X R5, R2, UR5, R19, 0x1, P0 ;  /* 0x0000000502057c11 */ /* 0x000fca00080f0c13 */
[----:B------:R2:W-:Y:S04]  /*6150*/  STG.E.U8 desc[UR36][R4.64+0x1], R0 ;  /* 0x0000010004007986 */ /* 0x0005e8000c101124 */
[----:B------:R2:W-:Y:S01]  /*6160*/  STG.E.U8 desc[UR36][R4.64], RZ ;  /* 0x000000ff04007986 */ /* 0x0005e2000c101124 */
[----:B------:R-:W-:Y:S05]  /*6170*/  @!P1 BRA `(.L_x_81) ;  /* 0xffffffdc00749947 */ /* 0x000fea000383ffff */
[----:B------:R-:W-:Y:S05]  /*6180*/  EXIT ;  /* 0x000000000000794d */ /* 0x000fea0003800000 */
.L_x_56:
[----:B------:R-:W-:Y:S01]  /*6190*/  VIADD R28, R16, 0x3 ;  /* 0x00000003101c7836 */ /* 0x000fe20000000000 */
[C---:B------:R-:W-:Y:S02]  /*61a0*/  LOP3.LUT R29, R27.reuse, 0xf8, RZ, 0xc0, !PT ;  /* 0x000000f81b1d7812 */ /* 0x040fe400078ec0ff */
[----:B------:R-:W-:Y:S02]  /*61b0*/  CS2R R30, SRZ ;  /* 0x00000000001e7805 */ /* 0x000fe4000001ff00 */
[----:B------:R-:W-:-:S07]  /*61c0*/  LOP3.LUT R22, R27, 0xff, RZ, 0xc0, !PT ;  /* 0x000000ff1b167812 */ /* 0x000fce00078ec0ff */
.L_x_133:
        /* <DEDUP_REMOVED lines=8> */
[----:B-12---:R-:W-:Y:S08]  /*6250*/  @!P0 BRA `(.L_x_83) ;  /* 0x0000000400d48947 */ /* 0x006ff00003800000 */
[C---:B------:R-:W-:Y:S02]  /*6260*/  LOP3.LUT R26, R23.reuse, 0xff, RZ, 0xc0, !PT ;  /* 0x000000ff171a7812 */ /* 0x040fe400078ec0ff */
[C---:B------:R-:W-:Y:S02]  /*6270*/  PRMT R33, R23.reuse, 0x7610, R33 ;  /* 0x0000761017217816 */ /* 0x040fe40000000021 */
[----:B------:R-:W-:-:S13]  /*6280*/  ISETP.GE.AND P0, PT, R23, R26, PT ;  /* 0x0000001a1700720c */ /* 0x000fda0003f06270 */
[----:B------:R-:W-:Y:S05]  /*6290*/  @!P0 BRA `(.L_x_84) ;  /* 0x0000000000348947 */ /* 0x000fea0003800000 */
[----:B------:R-:W-:Y:S01]  /*62a0*/  BSSY.RECONVERGENT B0, `(.L_x_84) ;  /* 0x000000c000007945 */ /* 0x000fe20003800200 */
[----:B------:R-:W-:-:S07]  /*62b0*/  PRMT R33, R23, 0x7610, R33 ;  /* 0x0000761017217816 */ /* 0x000fce0000000021 */
.L_x_86:
[----:B------:R-:W-:-:S04]  /*62c0*/  LOP3.LUT R0, R33, 0xff, RZ, 0xc0, !PT ;  /* 0x000000ff21007812 */ /* 0x000fc800078ec0ff */
[----:B------:R-:W-:-:S05]  /*62d0*/  IADD3 R4, PT, PT, R1, R0, RZ ;  /* 0x0000000001047210 */ /* 0x000fca0007ffe0ff */
[----:B------:R-:W2:Y:S04]  /*62e0*/  LDL.U8 R0, [R4+0x10] ;  /* 0x0000100004007983 */ /* 0x000ea80000100000 */
[----:B------:R-:W2:Y:S02]  /*62f0*/  LDL.U8 R3, [R4+0x11] ;  /* 0x0000110004037983 */ /* 0x000ea40000100000 */
[----:B--2---:R-:W-:-:S13]  /*6300*/  ISETP.GT.U32.AND P0, PT, R0, R3, PT ;  /* 0x000000030000720c */ /* 0x004fda0003f04070 */
[----:B------:R-:W-:Y:S05]  /*6310*/  @!P0 BRA `(.L_x_85) ;  /* 0x0000000000108947 */ /* 0x000fea0003800000 */
[----:B------:R-:W-:-:S05]  /*6320*/  VIADD R33, R33, 0xffffffff ;  /* 0xffffffff21217836 */ /* 0x000fca0000000000 */
[----:B------:R-:W-:-:S04]  /*6330*/  LOP3.LUT R26, R33, 0xff, RZ, 0xc0, !PT ;  /* 0x000000ff211a7812 */ /* 0x000fc800078ec0ff */
[----:B------:R-:W-:-:S13]  /*6340*/  ISETP.GE.U32.AND P0, PT, R23, R26, PT ;  /* 0x0000001a1700720c */ /* 0x000fda0003f06070 */
[----:B------:R-:W-:Y:S05]  /*6350*/  @P0 BRA `(.L_x_86) ;  /* 0xfffffffc00d80947 */ /* 0x000fea000383ffff */
.L_x_85:
[----:B------:R-:W-:Y:S05]  /*6360*/  BSYNC.RECONVERGENT B0 ;  /* 0x0000000000007941 */ /* 0x000fea0003800200 */
.L_x_84:
[----:B------:R-:W-:Y:S01]  /*6370*/  LOP3.LUT R0, R33, 0xff, RZ, 0xc0, !PT ;  /* 0x000000ff21007812 */ /* 0x000fe200078ec0ff */
[----:B------:R-:W-:Y:S03]  /*6380*/  BSSY.RECONVERGENT B7, `(.L_x_87) ;  /* 0x0000013000077945 */ /* 0x000fe60003800200 */
[----:B------:R-:W-:-:S13]  /*6390*/  ISETP.NE.AND P0, PT, R0, 0xff, PT ;  /* 0x000000ff0000780c */ /* 0x000fda0003f05270 */
[----:B------:R-:W-:Y:S05]  /*63a0*/  @P0 BRA `(.L_x_88) ;  /* 0x0000000000400947 */ /* 0x000fea0003800000 */
[----:B------:R-:W-:Y:S01]  /*63b0*/  MOV R14, 0x8 ;  /* 0x00000008000e7802 */ /* 0x000fe20000000f00 */
[----:B------:R-:W1:Y:S01]  /*63c0*/  LDCU.64 UR4, c[0x4][0x30] ;  /* 0x01000600ff0477ac */ /* 0x000e620008000a00 */
[----:B------:R-:W-:Y:S02]  /*63d0*/  IMAD.MOV.U32 R8, RZ, RZ, 0x72 ;  /* 0x00000072ff087424 */ /* 0x000fe400078e00ff */
[----:B------:R-:W-:Y:S01]  /*63e0*/  IMAD.MOV.U32 R12, RZ, RZ, 0x1 ;  /* 0x00000001ff0c7424 */ /* 0x000fe200078e00ff */
[----:B------:R-:W2:Y:S01]  /*63f0*/  LDCU.64 UR6, c[0x4][0x28] ;  /* 0x01000500ff0677ac */ /* 0x000ea20008000a00 */
[----:B------:R-:W3:Y:S01]  /*6400*/  LDC.64 R14, c[0x4][R14] ;  /* 0x010000000e0e7b82 */ /* 0x000ee20000000a00 */
[----:B------:R-:W-:Y:S01]  /*6410*/  IMAD.MOV.U32 R13, RZ, RZ, RZ ;  /* 0x000000ffff0d7224 */ /* 0x000fe200078e00ff */
[----:B------:R-:W4:Y:S01]  /*6420*/  LDCU.64 UR8, c[0x4][0x18] ;  /* 0x01000300ff0877ac */ /* 0x000f220008000a00 */
[----:B-1----:R-:W-:Y:S02]  /*6430*/  IMAD.U32 R4, RZ, RZ, UR4 ;  /* 0x00000004ff047e24 */ /* 0x002fe4000f8e00ff */
[----:B------:R-:W-:-:S02]  /*6440*/  IMAD.U32 R5, RZ, RZ, UR5 ;  /* 0x00000005ff057e24 */ /* 0x000fc4000f8e00ff */
[----:B--2---:R-:W-:Y:S02]  /*6450*/  IMAD.U32 R6, RZ, RZ, UR6 ;  /* 0x00000006ff067e24 */ /* 0x004fe4000f8e00ff */
[----:B------:R-:W-:Y:S02]  /*6460*/  IMAD.U32 R7, RZ, RZ, UR7 ;  /* 0x00000007ff077e24 */ /* 0x000fe4000f8e00ff */
[----:B----4-:R-:W-:Y:S01]  /*6470*/  IMAD.U32 R10, RZ, RZ, UR8 ;  /* 0x00000008ff0a7e24 */ /* 0x010fe2000f8e00ff */
[----:B------:R-:W-:-:S07]  /*6480*/  MOV R11, UR9 ;  /* 0x00000009000b7c02 */ /* 0x000fce0008000f00 */
[----:B------:R-:W-:-:S07]  /*6490*/  LEPC R20, `(.L_x_88) ;  /* 0x000000001014794e */ /* 0x000fce0000000000 */
[----:B0--3--:R-:W-:Y:S05]  /*64a0*/  CALL.ABS.NOINC R14 ;  /* 0x000000000e007343 */ /* 0x009fea0003c00000 */
.L_x_88:
[----:B------:R-:W-:Y:S05]  /*64b0*/  BSYNC.RECONVERGENT B7 ;  /* 0x0000000000077941 */ /* 0x000fea0003800200 */
.L_x_87:
[----:B------:R-:W-:-:S05]  /*64c0*/  LOP3.LUT R0, R33, 0xff, RZ, 0xc0, !PT ;  /* 0x000000ff21007812 */ /* 0x000fca00078ec0ff */
[----:B------:R-:W-:-:S05]  /*64d0*/  IMAD.IADD R13, R1, 0x1, R0 ;  /* 0x00000001010d7824 */ /* 0x000fca00078e0200 */
[----:B------:R1:W5:Y:S01]  /*64e0*/  LDL.U8 R4, [R13+0x10] ;  /* 0x000010000d047983 */ /* 0x0003620000100000 */
[----:B------:R-:W-:Y:S01]  /*64f0*/  BSSY.RECONVERGENT B0, `(.L_x_89) ;  /* 0x0000009000007945 */ /* 0x000fe20003800200 */
[----:B------:R-:W-:-:S07]  /*6500*/  PRMT R0, R16, 0x7610, R0 ;  /* 0x0000761010007816 */ /* 0x000fce0000000000 */
.L_x_90:
        /* <DEDUP_REMOVED lines=8> */
.L_x_89:
[----:B------:R-:W-:Y:S01]  /*6590*/  IADD3 R26, PT, PT, -R26, R16, RZ ;  /* 0x000000101a1a7210 */ /* 0x000fe20007ffe1ff */
[----:B------:R2:W-:Y:S01]  /*65a0*/  STL.U8 [R13+0x10], R6 ;  /* 0x000010060d007387 */ /* 0x0005e20000100000 */
[----:B------:R-:W-:Y:S02]  /*65b0*/  IADD3 R2, P1, PT, R2, 0x1, RZ ;  /* 0x0000000102027810 */ /* 0x000fe40007f3e0ff */
[----:B------:R-:W-:Y:S01]  /*65c0*/  LEA.HI R26, R26, R26, RZ, 0x1 ;  /* 0x0000001a1a1a7211 */ /* 0x000fe200078f08ff */
[----:B------:R2:W-:Y:S02]  /*65d0*/  STL.U8 [R5+0x10], R4 ;  /* 0x0000100405007387 */ /* 0x0005e40000100000 */
[----:B------:R-:W-:Y:S01]  /*65e0*/  IMAD.X R19, RZ, RZ, R19, P1 ;  /* 0x000000ffff137224 */ /* 0x000fe200008e0613 */
[----:B------:R-:W-:-:S04]  /*65f0*/  SHF.R.S32.HI R26, RZ, 0x1, R26 ;  /* 0x00000001ff1a7819 */ /* 0x000fc8000001141a */
[----:B------:R-:W-:-:S13]  /*6600*/  LOP3.LUT P0, R0, R26, 0xff, RZ, 0xc0, !PT ;  /* 0x000000ff1a007812 */ /* 0x000fda000780c0ff */
[----:B--2---:R-:W-:Y:S05]  /*6610*/  @!P0 BRA `(.L_x_83) ;  /* 0x0000000000e48947 */ /* 0x004fea0003800000 */
[----:B------:R-:W-:Y:S01]  /*6620*/  ISETP.GE.U32.AND P0, PT, R0, 0x4, PT ;  /* 0x000000040000780c */ /* 0x000fe20003f06070 */
[----:B------:R-:W-:Y:S01]  /*6630*/  BSSY.RECONVERGENT B0, `(.L_x_91) ;  /* 0x000001d000007945 */ /* 0x000fe20003800200 */
[----:B------:R-:W-:Y:S01]  /*6640*/  LOP3.LUT R14, R26, 0x3, RZ, 0xc0, !PT ;  /* 0x000000031a0e7812 */ /* 0x000fe200078ec0ff */
[----:B------:R-:W-:-:S03]  /*6650*/  IMAD.MOV.U32 R3, RZ, RZ, RZ ;  /* 0x000000ffff037224 */ /* 0x000fc600078e00ff */
[----:B------:R-:W-:-:S07]  /*6660*/  ISETP.NE.AND P1, PT, R14, RZ, PT ;  /* 0x000000ff0e00720c */ /* 0x000fce0003f25270 */
[----:B------:R-:W-:Y:S06]  /*6670*/  @!P0 BRA `(.L_x_92) ;  /* 0x0000000000608947 */ /* 0x000fec0003800000 */
[----:B------:R-:W-:Y:S01]  /*6680*/  LOP3.LUT R3, R26, 0xfc, RZ, 0xc0, !PT ;  /* 0x000000fc1a037812 */ /* 0x000fe200078ec0ff */
[----:B------:R-:W-:-:S07]  /*6690*/  IMAD.MOV.U32 R4, RZ, RZ, RZ ;  /* 0x000000ffff047224 */ /* 0x000fce00078e00ff */
.L_x_93:
[----:B--2---:R-:W-:Y:S01]  /*66a0*/  LOP3.LUT R0, RZ, R4, RZ, 0x33, !PT ;  /* 0x00000004ff007212 */ /* 0x004fe200078e33ff */
[----:B------:R-:W-:-:S03]  /*66b0*/  IMAD.IADD R12, R4, 0x1, R13 ;  /* 0x00000001040c7824 */ /* 0x000fc600078e020d */
[----:B------:R-:W-:Y:S02]  /*66c0*/  IADD3 R11, PT, PT, R1, R16, R0 ;  /* 0x00000010010b7210 */ /* 0x000fe40007ffe000 */
[----:B------:R-:W2:Y:S04]  /*66d0*/  LDL.U8 R0, [R12+0x11] ;  /* 0x000011000c007983 */ /* 0x000ea80000100000 */
[----:B------:R-:W3:Y:S04]  /*66e0*/  LDL.U8 R5, [R11+0x10] ;  /* 0x000010000b057983 */ /* 0x000ee80000100000 */
[----:B---3--:R3:W-:Y:S04]  /*66f0*/  STL.U8 [R12+0x11], R5 ;  /* 0x000011050c007387 */ /* 0x0087e80000100000 */
[----:B--2---:R2:W-:Y:S04]  /*6700*/  STL.U8 [R11+0x10], R0 ;  /* 0x000010000b007387 */ /* 0x0045e80000100000 */
[----:B------:R-:W4:Y:S04]  /*6710*/  LDL.U8 R7, [R11+0xf] ;  /* 0x00000f000b077983 */ /* 0x000f280000100000 */
[----:B------:R-:W5:Y:S04]  /*6720*/  LDL.U8 R6, [R12+0x12] ;  /* 0x000012000c067983 */ /* 0x000f680000100000 */
[----:B----4-:R2:W-:Y:S04]  /*6730*/  STL.U8 [R12+0x12], R7 ;  /* 0x000012070c007387 */ /* 0x0105e80000100000 */
[----:B-----5:R2:W-:Y:S04]  /*6740*/  STL.U8 [R11+0xf], R6 ;  /* 0x00000f060b007387 */ /* 0x0205e80000100000 */
[----:B------:R-:W4:Y:S04]  /*6750*/  LDL.U8 R9, [R11+0xe] ;  /* 0x00000e000b097983 */ /* 0x000f280000100000 */
[----:B------:R-:W5:Y:S04]  /*6760*/  LDL.U8 R8, [R12+0x13] ;  /* 0x000013000c087983 */ /* 0x000f680000100000 */
[----:B----4-:R2:W-:Y:S04]  /*6770*/  STL.U8 [R12+0x13], R9 ;  /* 0x000013090c007387 */ /* 0x0105e80000100000 */
[----:B-----5:R2:W-:Y:S04]  /*6780*/  STL.U8 [R11+0xe], R8 ;  /* 0x00000e080b007387 */ /* 0x0205e80000100000 */
[----:B------:R-:W4:Y:S04]  /*6790*/  LDL.U8 R10, [R11+0xd] ;  /* 0x00000d000b0a7983 */ /* 0x000f280000100000 */
[----:B---3--:R-:W3:Y:S01]  /*67a0*/  LDL.U8 R5, [R12+0x14] ;  /* 0x000014000c057983 */ /* 0x008ee20000100000 */
[----:B------:R-:W-:-:S05]  /*67b0*/  VIADD R4, R4, 0x4 ;  /* 0x0000000404047836 */ /* 0x000fca0000000000 */
[----:B------:R-:W-:Y:S01]  /*67c0*/  ISETP.NE.AND P0, PT, R4, R3, PT ;  /* 0x000000030400720c */ /* 0x000fe20003f05270 */
[----:B----4-:R2:W-:Y:S04]  /*67d0*/  STL.U8 [R12+0x14], R10 ;  /* 0x0000140a0c007387 */ /* 0x0105e80000100000 */
[----:B---3--:R2:W-:Y:S08]  /*67e0*/  STL.U8 [R11+0xd], R5 ;  /* 0x00000d050b007387 */ /* 0x0085f00000100000 */
[----:B------:R-:W-:Y:S05]  /*67f0*/  @P0 BRA `(.L_x_93) ;  /* 0xfffffffc00a80947 */ /* 0x000fea000383ffff */
.L_x_92:
[----:B------:R-:W-:Y:S05]  /*6800*/  BSYNC.RECONVERGENT B0 ;  /* 0x0000000000007941 */ /* 0x000fea0003800200 */
.L_x_91:
[----:B------:R-:W-:Y:S05]  /*6810*/  @!P1 BRA `(.L_x_83) ;  /* 0x0000000000649947 */ /* 0x000fea0003800000 */
[----:B--2---:R-:W-:Y:S01]  /*6820*/  LOP3.LUT R0, RZ, R3, RZ, 0x33, !PT ;  /* 0x00000003ff007212 */ /* 0x004fe200078e33ff */
[----:B-1----:R-:W-:-:S03]  /*6830*/  IMAD.IADD R13, R3, 0x1, R13 ;  /* 0x00000001030d7824 */ /* 0x002fc600078e020d */
[----:B------:R-:W-:Y:S02]  /*6840*/  IADD3 R5, PT, PT, R1, R16, R0 ;  /* 0x0000001001057210 */ /* 0x000fe40007ffe000 */
[----:B------:R-:W2:Y:S04]  /*6850*/  LDL.U8 R0, [R13+0x11] ;  /* 0x000011000d007983 */ /* 0x000ea80000100000 */
[----:B------:R-:W3:Y:S01]  /*6860*/  LDL.U8 R4, [R5+0x10] ;  /* 0x0000100005047983 */ /* 0x000ee20000100000 */
[----:B------:R-:W-:-:S03]  /*6870*/  ISETP.NE.AND P0, PT, R14, 0x1, PT ;  /* 0x000000010e00780c */ /* 0x000fc60003f05270 */
[----:B---3--:R3:W-:Y:S04]  /*6880*/  STL.U8 [R13+0x11], R4 ;  /* 0x000011040d007387 */ /* 0x0087e80000100000 */
[----:B--2---:R3:W-:Y:S06]  /*6890*/  STL.U8 [R5+0x10], R0 ;  /* 0x0000100005007387 */ /* 0x0047ec0000100000 */
[----:B------:R-:W-:Y:S05]  /*68a0*/  @!P0 BRA `(.L_x_83) ;  /* 0x0000000000408947 */ /* 0x000fea0003800000 */
[----:B---3--:R-:W-:-:S04]  /*68b0*/  IADD3 R0, PT, PT, R3, 0x1, RZ ;  /* 0x0000000103007810 */ /* 0x008fc80007ffe0ff */
        /* <DEDUP_REMOVED lines=8> */
[----:B----4-:R-:W-:-:S05]  /*6940*/  VIADD R0, R3, 0x2 ;  /* 0x0000000203007836 */ /* 0x010fca0000000000 */
[----:B------:R-:W-:-:S04]  /*6950*/  LOP3.LUT R0, RZ, R0, RZ, 0x33, !PT ;  /* 0x00000000ff007212 */ /* 0x000fc800078e33ff */
[----:B------:R-:W-:Y:S02]  /*6960*/  IADD3 R5, PT, PT, R1, R16, R0 ;  /* 0x0000001001057210 */ /* 0x000fe40007ffe000 */
[----:B------:R-:W2:Y:S04]  /*6970*/  LDL.U8 R0, [R13+0x13] ;  /* 0x000013000d007983 */ /* 0x000ea80000100000 */
[----:B------:R-:W3:Y:S04]  /*6980*/  LDL.U8 R3, [R5+0x10] ;  /* 0x0000100005037983 */ /* 0x000ee80000100000 */
[----:B---3--:R1:W-:Y:S04]  /*6990*/  STL.U8 [R13+0x13], R3 ;  /* 0x000013030d007387 */ /* 0x0083e80000100000 */
[----:B--2---:R1:W-:Y:S02]  /*69a0*/  STL.U8 [R5+0x10], R0 ;  /* 0x0000100005007387 */ /* 0x0043e40000100000 */
.L_x_83:
[----:B------:R-:W-:Y:S05]  /*69b0*/  BSYNC.RECONVERGENT B6 ;  /* 0x0000000000067941 */ /* 0x000fea0003800200 */
.L_x_82:
[----:B------:R-:W-:Y:S01]  /*69c0*/  BSSY.RECONVERGENT B0, `(.L_x_94) ;  /* 0x000000d000007945 */ /* 0x000fe20003800200 */
[----:B-1----:R-:W-:Y:S01]  /*69d0*/  IMAD.MOV.U32 R3, RZ, RZ, 0xff ;  /* 0x000000ffff037424 */ /* 0x002fe200078e00ff */
[----:B---34-:R-:W-:-:S07]  /*69e0*/  PRMT R4, RZ, 0x7610, R4 ;  /* 0x00007610ff047816 */ /* 0x018fce0000000004 */
.L_x_95:
[----:B--2---:R-:W-:-:S05]  /*69f0*/  LOP3.LUT R0, R4, 0xff, RZ, 0xc0, !PT ;  /* 0x000000ff04007812 */ /* 0x004fca00078ec0ff */
[----:B------:R-:W-:-:S06]  /*6a00*/  IMAD.IADD R0, R1, 0x1, R0 ;  /* 0x0000000101007824 */ /* 0x000fcc00078e0200 */
[----:B------:R-:W2:Y:S01]  /*6a10*/  LDL.U8 R0, [R0+0x10] ;  /* 0x0000100000007983 */ /* 0x000ea20000100000 */
[----:B------:R-:W-:Y:S01]  /*6a20*/  VIADD R4, R4, 0x1 ;  /* 0x0000000104047836 */ /* 0x000fe20000000000 */
[----:B------:R-:W-:-:S04]  /*6a30*/  LOP3.LUT R6, R3, 0xff, RZ, 0xc0, !PT ;  /* 0x000000ff03067812 */ /* 0x000fc800078ec0ff */
[----:B------:R-:W-:-:S04]  /*6a40*/  LOP3.LUT R5, R4, 0xff, RZ, 0xc0, !PT ;  /* 0x000000ff04057812 */ /* 0x000fc800078ec0ff */
[----:B------:R-:W-:Y:S02]  /*6a50*/  ISETP.GE.U32.AND P0, PT, R5, R16, PT ;  /* 0x000000100500720c */ /* 0x000fe40003f06070 */
[CC--:B--2---:R-:W-:Y:S02]  /*6a60*/  ISETP.LE.U32.AND P1, PT, R0.reuse, R6.reuse, PT ;  /* 0x000000060000720c */ /* 0x0c4fe40003f23070 */
[----:B------:R-:W-:-:S11]  /*6a70*/  VIMNMX.U16x2 R3, PT, PT, R0, R6, PT ;  /* 0x0000000600037248 */ /* 0x000fd60003fe0200 */
[----:B------:R-:W-:Y:S05]  /*6a80*/  @!P0 BRA P1, `(.L_x_95) ;  /* 0xfffffffc00d88947 */ /* 0x000fea000083ffff */
[----:B------:R-:W-:Y:S05]  /*6a90*/  BSYNC.RECONVERGENT B0 ;  /* 0x0000000000007941 */ /* 0x000fea0003800200 */
.L_x_94:
[----:B------:R-:W-:Y:S01]  /*6aa0*/  ISETP.GT.U32.AND P0, PT, R0, R6, PT ;  /* 0x000000060000720c */ /* 0x000fe20003f04070 */
[----:B------:R-:W-:Y:S04]  /*6ab0*/  BSSY.RECONVERGENT B11, `(.L_x_96) ;  /* 0x00002170000b7945 */ /* 0x000fe80003800200 */
[----:B------:R-:W-:Y:S01]  /*6ac0*/  BSSY.RELIABLE B10, `(.L_x_97) ;  /* 0x00002090000a7945 */ /* 0x000fe20003800100 */
[----:B------:R-:W-:Y:S01]  /*6ad0*/  IMAD.MOV.U32 R34, RZ, RZ, 0xff ;  /* 0x000000ffff227424 */ /* 0x000fe200078e00ff */
[----:B------:R-:W-:-:S06]  /*6ae0*/  PRMT R33, RZ, 0x7610, R33 ;  /* 0x00007610ff217816 */ /* 0x000fcc0000000021 */
[----:B------:R-:W-:Y:S05]  /*6af0*/  @!P0 BRA `(.L_x_98) ;  /* 0x0000002000148947 */ /* 0x000fea0003800000 */
[----:B------:R-:W-:Y:S01]  /*6b00*/  HFMA2 R34, -RZ, RZ, 0, 1.5199184417724609375e-05 ;  /* 0x000000ffff227431 */ /* 0x000fe200000001ff */
[----:B------:R-:W-:Y:S01]  /*6b10*/  BSSY.RECONVERGENT B9, `(.L_x_99) ;  /* 0x00001ff000097945 */ /* 0x000fe20003800200 */
[----:B------:R-:W-:Y:S02]  /*6b20*/  IMAD.MOV.U32 R33, RZ, RZ, 0xff ;  /* 0x000000ffff217424 */ /* 0x000fe400078e00ff */
[----:B------:R-:W-:-:S07]  /*6b30*/  IMAD.MOV.U32 R26, RZ, RZ, RZ ;  /* 0x000000ffff1a7224 */ /* 0x000fce00078e00ff */
.L_x_131:
[----:B------:R-:W-:-:S06]  /*6b40*/  IMAD.IADD R4, R1, 0x1, R26 ;  /* 0x0000000101047824 */ /* 0x000fcc00078e021a */
[----:B------:R-:W5:Y:S01]  /*6b50*/  LDL.U8 R4, [R4+0x10] ;  /* 0x0000100004047983 */ /* 0x000f620000100000 */
[----:B------:R-:W-:Y:S01]  /*6b60*/  ISETP.NE.AND P0, PT, R26, RZ, PT ;  /* 0x000000ff1a00720c */ /* 0x000fe20003f05270 */
[----:B------:R-:W-:-:S12]  /*6b70*/  BSSY.RECONVERGENT B0, `(.L_x_100) ;  /* 0x0000041000007945 */ /* 0x000fd80003800200 */
[----:B-1----:R-:W-:Y:S05]  /*6b80*/  @!P0 BRA `(.L_x_101) ;  /* 0x0000000000fc8947 */ /* 0x002fea0003800000 */
[C---:B------:R-:W-:Y:S01]  /*6b90*/  ISETP.GE.U32.AND P1, PT, R26.reuse, 0x4, PT ;  /* 0x000000041a00780c */ /* 0x040fe20003f26070 */
[----:B------:R-:W-:Y:S01]  /*6ba0*/  BSSY.RECONVERGENT B1, `(.L_x_102) ;  /* 0x0000027000017945 */ /* 0x000fe20003800200 */
[----:B------:R-:W-:Y:S02]  /*6bb0*/  LOP3.LUT R12, R26, 0x3, RZ, 0xc0, !PT ;  /* 0x000000031a0c7812 */ /* 0x000fe400078ec0ff */
[----:B------:R-:W-:Y:S02]  /*6bc0*/  PRMT R3, RZ, 0x7610, R3 ;  /* 0x00007610ff037816 */ /* 0x000fe40000000003 */
[----:B------:R-:W-:-:S07]  /*6bd0*/  ISETP.NE.AND P0, PT, R12, RZ, PT ;  /* 0x000000ff0c00720c */ /* 0x000fce0003f05270 */
[----:B------:R-:W-:Y:S06]  /*6be0*/  @!P1 BRA `(.L_x_103) ;  /* 0x0000000000889947 */ /* 0x000fec0003800000 */
[----:B------:R-:W-:Y:S01]  /*6bf0*/  LOP3.LUT R14, R26, 0x7ffffffc, RZ, 0xc0, !PT ;  /* 0x7ffffffc1a0e7812 */ /* 0x000fe200078ec0ff */
[----:B------:R-:W-:Y:S01]  /*6c00*/  IMAD.MOV.U32 R5, RZ, RZ, RZ ;  /* 0x000000ffff057224 */ /* 0x000fe200078e00ff */
[----:B------:R-:W-:-:S07]  /*6c10*/  PRMT R3, RZ, 0x7610, R3 ;  /* 0x00007610ff037816 */ /* 0x000fce0000000003 */
.L_x_104:
[----:B------:R-:W-:-:S05]  /*6c20*/  LOP3.LUT R0, R3, 0xff, RZ, 0xc0, !PT ;  /* 0x000000ff03007812 */ /* 0x000fca00078ec0ff */
[----:B-1----:R-:W-:-:S05]  /*6c30*/  IMAD.IADD R15, R1, 0x1, R0 ;  /* 0x00000001010f7824 */ /* 0x002fca00078e0200 */
[----:B------:R-:W2:Y:S01]  /*6c40*/  LDL R0, [R15+0x10] ;  /* 0x000010000f007983 */ /* 0x000ea20000100800 */
[----:B------:R-:W-:Y:S02]  /*6c50*/  VIADD R5, R5, 0x4 ;  /* 0x0000000405057836 */ /* 0x000fe40000000000 */
[----:B------:R-:W-:Y:S01]  /*6c60*/  VIADD R3, R3, 0x4 ;  /* 0x0000000403037836 */ /* 0x000fe20000000000 */
[C---:B--2---:R-:W-:Y:S02]  /*6c70*/  PRMT R7, R0.reuse, 0x7770, RZ ;  /* 0x0000777000077816 */ /* 0x044fe400000000ff */
[C---:B------:R-:W-:Y:S02]  /*6c80*/  PRMT R9, R0.reuse, 0x7771, RZ ;  /* 0x0000777100097816 */ /* 0x040fe400000000ff */
[C---:B------:R-:W-:Y:S02]  /*6c90*/  PRMT R11, R0.reuse, 0x7772, RZ ;  /* 0x00007772000b7816 */ /* 0x040fe400000000ff */
[----:B------:R-:W-:Y:S01]  /*6ca0*/  PRMT R13, R0, 0x7773, RZ ;  /* 0x00007773000d7816 */ /* 0x000fe200000000ff */
[C---:B------:R-:W-:Y:S01]  /*6cb0*/  VIADD R0, R7.reuse, 0xffffffff ;  /* 0xffffffff07007836 */ /* 0x040fe20000000000 */
[-C--:B-----5:R-:W-:Y:S01]  /*6cc0*/  ISETP.GT.U32.AND P1, PT, R7, R4.reuse, PT ;  /* 0x000000040700720c */ /* 0x0a0fe20003f24070 */
[----:B------:R-:W-:Y:S01]  /*6cd0*/  VIADD R8, R11, 0xffffffff ;  /* 0xffffffff0b087836 */ /* 0x000fe20000000000 */
[-C--:B------:R-:W-:Y:S01]  /*6ce0*/  ISETP.GT.U32.AND P2, PT, R9, R4.reuse, PT ;  /* 0x000000040900720c */ /* 0x080fe20003f44070 */
[----:B------:R-:W-:Y:S01]  /*6cf0*/  VIADD R10, R13, 0xffffffff ;  /* 0xffffffff0d0a7836 */ /* 0x000fe20000000000 */
[----:B------:R-:W-:-:S02]  /*6d00*/  ISETP.GT.U32.AND P3, PT, R11, R4, PT ;  /* 0x000000040b00720c */ /* 0x000fc40003f64070 */
[----:B------:R-:W-:Y:S02]  /*6d10*/  ISETP.GT.U32.AND P4, PT, R13, R4, PT ;  /* 0x000000040d00720c */ /* 0x000fe40003f84070 */
[----:B------:R-:W-:-:S05]  /*6d20*/  IADD3 R6, PT, PT, R9, -0x1, RZ ;  /* 0xffffffff09067810 */ /* 0x000fca0007ffe0ff */
[----:B------:R-:W-:Y:S01]  /*6d30*/  @!P1 IMAD.MOV R0, RZ, RZ, R7 ;  /* 0x000000ffff009224 */ /* 0x000fe200078e0207 */
[----:B------:R-:W-:Y:S01]  /*6d40*/  ISETP.NE.AND P1, PT, R5, R14, PT ;  /* 0x0000000e0500720c */ /* 0x000fe20003f25270 */
[----:B------:R-:W-:Y:S02]  /*6d50*/  @!P2 IMAD.MOV R6, RZ, RZ, R9 ;  /* 0x000000ffff06a224 */ /* 0x000fe400078e0209 */
[----:B------:R-:W-:Y:S01]  /*6d60*/  @!P3 IMAD.MOV R8, RZ, RZ, R11 ;  /* 0x000000ffff08b224 */ /* 0x000fe200078e020b */
[----:B------:R-:W-:Y:S02]  /*6d70*/  LOP3.LUT R9, R0, 0xffff, RZ, 0xc0, !PT ;  /* 0x0000ffff00097812 */ /* 0x000fe400078ec0ff */
[----:B------:R-:W-:Y:S02]  /*6d80*/  @!P4 IADD3 R10, PT, PT, R13, RZ, RZ ;  /* 0x000000ff0d0ac210 */ /* 0x000fe40007ffe0ff */
[----:B------:R-:W-:Y:S02]  /*6d90*/  LOP3.LUT R6, R6, 0xffff, RZ, 0xc0, !PT ;  /* 0x0000ffff06067812 */ /* 0x000fe400078ec0ff */
[----:B------:R-:W-:-:S02]  /*6da0*/  LOP3.LUT R7, R8, 0xffff, RZ, 0xc0, !PT ;  /* 0x0000ffff08077812 */ /* 0x000fc400078ec0ff */
[----:B------:R-:W-:Y:S02]  /*6db0*/  LOP3.LUT R10, R10, 0xffff, RZ, 0xc0, !PT ;  /* 0x0000ffff0a0a7812 */ /* 0x000fe400078ec0ff */
[----:B------:R-:W-:Y:S02]  /*6dc0*/  PRMT R6, R9, 0x3340, R6 ;  /* 0x0000334009067816 */ /* 0x000fe40000000006 */
[----:B------:R-:W-:-:S04]  /*6dd0*/  PRMT R7, R7, 0x3340, R10 ;  /* 0x0000334007077816 */ /* 0x000fc8000000000a */
[----:B------:R-:W-:-:S05]  /*6de0*/  PRMT R6, R6, 0x5410, R7 ;  /* 0x0000541006067816 */ /* 0x000fca0000000007 */
[----:B------:R1:W-:Y:S01]  /*6df0*/  STL [R15+0x20], R6 ;  /* 0x000020060f007387 */ /* 0x0003e20000100800 */
[----:B------:R-:W-:Y:S05]  /*6e00*/  @P1 BRA `(.L_x_104) ;  /* 0xfffffffc00841947 */ /* 0x000fea000383ffff */
.L_x_103:
[----:B------:R-:W-:Y:S05]  /*6e10*/  BSYNC.RECONVERGENT B1 ;  /* 0x0000000000017941 */ /* 0x000fea0003800200 */
.L_x_102:
[----:B------:R-:W-:Y:S05]  /*6e20*/  @!P0 BRA `(.L_x_101) ;  /* 0x0000000000548947 */ /* 0x000fea0003800000 */
[----:B------:R-:W-:-:S05]  /*6e30*/  LOP3.LUT R0, R3, 0xff, RZ, 0xc0, !PT ;  /* 0x000000ff03007812 */ /* 0x000fca00078ec0ff */
[----:B------:R-:W-:-:S05]  /*6e40*/  IMAD.IADD R5, R1, 0x1, R0 ;  /* 0x0000000101057824 */ /* 0x000fca00078e0200 */
[----:B------:R-:W2:Y:S02]  /*6e50*/  LDL.U8 R3, [R5+0x10] ;  /* 0x0000100005037983 */ /* 0x000ea40000100000 */
[C---:B--2--5:R-:W-:Y:S01]  /*6e60*/  ISETP.GT.U32.AND P0, PT, R3.reuse, R4, PT ;  /* 0x000000040300720c */ /* 0x064fe20003f04070 */
[----:B------:R-:W-:-:S12]  /*6e70*/  VIADD R0, R3, 0xffffffff ;  /* 0xffffffff03007836 */ /* 0x000fd80000000000 */
[----:B------:R-:W-:Y:S01]  /*6e80*/  @!P0 IMAD.MOV R0, RZ, RZ, R3 ;  /* 0x000000ffff008224 */ /* 0x000fe200078e0203 */
[----:B------:R-:W-:-:S04]  /*6e90*/  ISETP.NE.AND P0, PT, R12, 0x1, PT ;  /* 0x000000010c00780c */ /* 0x000fc80003f05270 */
[----:B------:R2:W-:Y:S09]  /*6ea0*/  STL.U8 [R5+0x20], R0 ;  /* 0x0000200005007387 */ /* 0x0005f20000100000 */
[----:B------:R-:W-:Y:S05]  /*6eb0*/  @!P0 BRA `(.L_x_101) ;  /* 0x0000000000308947 */ /* 0x000fea0003800000 */
[----:B------:R-:W3:Y:S02]  /*6ec0*/  LDL.U8 R3, [R5+0x11] ;  /* 0x0000110005037983 */ /* 0x000ee40000100000 */
[C---:B---3--:R-:W-:Y:S02]  /*6ed0*/  ISETP.GT.U32.AND P0, PT, R3.reuse, R4, PT ;  /* 0x000000040300720c */ /* 0x048fe40003f04070 */
[----:B--2---:R-:W-:-:S11]  /*6ee0*/  IADD3 R0, PT, PT, R3, -0x1, RZ ;  /* 0xffffffff03007810 */ /* 0x004fd60007ffe0ff */
[----:B------:R-:W-:Y:S01]  /*6ef0*/  @!P0 IMAD.MOV R0, RZ, RZ, R3 ;  /* 0x000000ffff008224 */ /* 0x000fe200078e0203 */
[----:B------:R-:W-:-:S04]  /*6f00*/  ISETP.NE.AND P0, PT, R12, 0x2, PT ;  /* 0x000000020c00780c */ /* 0x000fc80003f05270 */
[----:B------:R3:W-:Y:S09]  /*6f10*/  STL.U8 [R5+0x21], R0 ;  /* 0x0000210005007387 */ /* 0x0007f20000100000 */
[----:B------:R-:W-:Y:S05]  /*6f20*/  @!P0 BRA `(.L_x_101) ;  /* 0x0000000000148947 */ /* 0x000fea0003800000 */
[----:B------:R-:W2:Y:S02]  /*6f30*/  LDL.U8 R3, [R5+0x12] ;  /* 0x0000120005037983 */ /* 0x000ea40000100000 */
[C---:B--2---:R-:W-:Y:S01]  /*6f40*/  ISETP.GT.U32.AND P0, PT, R3.reuse, R4, PT ;  /* 0x000000040300720c */ /* 0x044fe20003f04070 */
[----:B---3--:R-:W-:-:S12]  /*6f50*/  VIADD R0, R3, 0xffffffff ;  /* 0xffffffff03007836 */ /* 0x008fd80000000000 */
[----:B------:R-:W-:-:S05]  /*6f60*/  @!P0 IMAD.MOV R0, RZ, RZ, R3 ;  /* 0x000000ffff008224 */ /* 0x000fca00078e0203 */
[----:B------:R4:W-:Y:S02]  /*6f70*/  STL.U8 [R5+0x22], R0 ;  /* 0x0000220005007387 */ /* 0x0009e40000100000 */
.L_x_101:
[----:B------:R-:W-:Y:S05]  /*6f80*/  BSYNC.RECONVERGENT B0 ;  /* 0x0000000000007941 */ /* 0x000fea0003800200 */
.L_x_100:
[----:B------:R-:W-:Y:S01]  /*6f90*/  ISETP.GE.AND P0, PT, R26, R27, PT ;  /* 0x0000001b1a00720c */ /* 0x000fe20003f06270 */
[----:B------:R-:W-:-:S12]  /*6fa0*/  BSSY.RECONVERGENT B0, `(.L_x_105) ;  /* 0x0000042000007945 */ /* 0x000fd80003800200 */
[----:B------:R-:W-:Y:S05]  /*6fb0*/  @P0 BRA `(.L_x_106) ;  /* 0x0000000400000947 */ /* 0x000fea0003800000 */
[--C-:B------:R-:W-:Y:S01]  /*6fc0*/  IMAD.IADD R3, R23, 0x1, -R26.reuse ;  /* 0x0000000117037824 */ /* 0x100fe200078e0a1a */
[----:B------:R-:W-:Y:S01]  /*6fd0*/  BSSY.RECONVERGENT B1, `(.L_x_107) ;  /* 0x0000026000017945 */ /* 0x000fe20003800200 */
[----:B--234-:R-:W-:Y:S01]  /*6fe0*/  IMAD.IADD R0, R27, 0x1, -R26 ;  /* 0x000000011b007824 */ /* 0x01cfe200078e0a1a */
[----:B------:R-:W-:Y:S02]  /*6ff0*/  PRMT R5, RZ, 0x7610, R5 ;  /* 0x00007610ff057816 */ /* 0x000fe40000000005 */
[----:B------:R-:W-:Y:S02]  /*7000*/  ISETP.GE.U32.AND P1, PT, R3, 0x3, PT ;  /* 0x000000030300780c */ /* 0x000fe40003f26070 */
[----:B------:R-:W-:-:S04]  /*7010*/  LOP3.LUT R12, R0, 0x3, RZ, 0xc0, !PT ;  /* 0x00000003000c7812 */ /* 0x000fc800078ec0ff */
[----:B------:R-:W-:-:S07]  /*7020*/  ISETP.NE.AND P0, PT, R12, RZ, PT ;  /* 0x000000ff0c00720c */ /* 0x000fce0003f05270 */
[----:B------:R-:W-:Y:S06]  /*7030*/  @!P1 BRA `(.L_x_108) ;  /* 0x00000000007c9947 */ /* 0x000fec0003800000 */
[----:B------:R-:W-:Y:S02]  /*7040*/  LOP3.LUT R11, R0, 0xfffffffc, RZ, 0xc0, !PT ;  /* 0xfffffffc000b7812 */ /* 0x000fe400078ec0ff */
[----:B-1----:R-:W-:Y:S02]  /*7050*/  MOV R6, RZ ;  /* 0x000000ff00067202 */ /* 0x002fe40000000f00 */
[----:B------:R-:W-:-:S07]  /*7060*/  PRMT R5, RZ, 0x7610, R5 ;  /* 0x00007610ff057816 */ /* 0x000fce0000000005 */
.L_x_109:
[----:B------:R-:W-:-:S04]  /*7070*/  LOP3.LUT R3, R5, 0xff, RZ, 0xc0, !PT ;  /* 0x000000ff05037812 */ /* 0x000fc800078ec0ff */
[----:B--2---:R-:W-:-:S04]  /*7080*/  LOP3.LUT R0, RZ, R3, RZ, 0x33, !PT ;  /* 0x00000003ff007212 */ /* 0x004fc800078e33ff */
[----:B------:R-:W-:-:S05]  /*7090*/  IADD3 R10, PT, PT, R1, R16, R0 ;  /* 0x00000010010a7210 */ /* 0x000fca0007ffe000 */
[----:B------:R-:W2:Y:S01]  /*70a0*/  LDL.U8 R7, [R10+0x10] ;  /* 0x000010000a077983 */ /* 0x000ea20000100000 */
[----:B------:R-:W-:Y:S02]  /*70b0*/  IADD3 R9, PT, PT, R1, R26, R3 ;  /* 0x0000001a01097210 */ /* 0x000fe40007ffe003 */
[C---:B--2--5:R-:W-:Y:S01]  /*70c0*/  ISETP.GT.U32.AND P1, PT, R7.reuse, R4, PT ;  /* 0x000000040700720c */ /* 0x064fe20003f24070 */
[----:B------:R-:W-:-:S12]  /*70d0*/  VIADD R0, R7, 0xffffffff ;  /* 0xffffffff07007836 */ /* 0x000fd80000000000 */
[----:B------:R-:W-:-:S05]  /*70e0*/  @!P1 IMAD.MOV R0, RZ, RZ, R7 ;  /* 0x000000ffff009224 */ /* 0x000fca00078e0207 */
[----:B------:R1:W-:Y:S04]  /*70f0*/  STL.U8 [R9+0x20], R0 ;  /* 0x0000200009007387 */ /* 0x0003e80000100000 */
[----:B------:R-:W2:Y:S02]  /*7100*/  LDL.U8 R3, [R10+0xf] ;  /* 0x00000f000a037983 */ /* 0x000ea40000100000 */
[C---:B--2---:R-:W-:Y:S01]  /*7110*/  ISETP.GT.U32.AND P1, PT, R3.reuse, R4, PT ;  /* 0x000000040300720c */ /* 0x044fe20003f24070 */
[----:B------:R-:W-:-:S12]  /*7120*/  VIADD R7, R3, 0xffffffff ;  /* 0xffffffff03077836 */ /* 0x000fd80000000000 */
[----:B------:R-:W-:-:S05]  /*7130*/  @!P1 IMAD.MOV R7, RZ, RZ, R3 ;  /* 0x000000ffff079224 */ /* 0x000fca00078e0203 */
[----:B------:R2:W-:Y:S04]  /*7140*/  STL.U8 [R9+0x21], R7 ;  /* 0x0000210709007387 */ /* 0x0005e80000100000 */
[----:B------:R-:W3:Y:S02]  /*7150*/  LDL.U8 R3, [R10+0xe] ;  /* 0x00000e000a037983 */ /* 0x000ee40000100000 */
[C---:B---3--:R-:W-:Y:S01]  /*7160*/  ISETP.GT.U32.AND P1, PT, R3.reuse, R4, PT ;  /* 0x000000040300720c */ /* 0x048fe20003f24070 */
[----:B------:R-:W-:-:S12]  /*7170*/  VIADD R8, R3, 0xffffffff ;  /* 0xffffffff03087836 */ /* 0x000fd80000000000 */
[----:B------:R-:W-:-:S05]  /*7180*/  @!P1 IADD3 R8, PT, PT, R3, RZ, RZ ;  /* 0x000000ff03089210 */ /* 0x000fca0007ffe0ff */
[----:B------:R2:W-:Y:S04]  /*7190*/  STL.U8 [R9+0x22], R8 ;  /* 0x0000220809007387 */ /* 0x0005e80000100000 */
[----:B------:R-:W3:Y:S01]  /*71a0*/  LDL.U8 R3, [R10+0xd] ;  /* 0x00000d000a037983 */ /* 0x000ee20000100000 */
[----:B------:R-:W-:Y:S02]  /*71b0*/  VIADD R6, R6, 0x4 ;  /* 0x0000000406067836 */ /* 0x000fe40000000000 */
[----:B------:R-:W-:Y:S01]  /*71c0*/  VIADD R5, R5, 0x4 ;  /* 0x0000000405057836 */ /* 0x000fe20000000000 */
[C---:B---3--:R-:W-:Y:S01]  /*71d0*/  ISETP.GT.U32.AND P1, PT, R3.reuse, R4, PT ;  /* 0x000000040300720c */ /* 0x048fe20003f24070 */
[----:B-1----:R-:W-:-:S12]  /*71e0*/  VIADD R0, R3, 0xffffffff ;  /* 0xffffffff03007836 */ /* 0x002fd80000000000 */
[----:B------:R-:W-:Y:S01]  /*71f0*/  @!P1 IMAD.MOV R0, RZ, RZ, R3 ;  /* 0x000000ffff009224 */ /* 0x000fe200078e0203 */
[----:B------:R-:W-:-:S04]  /*7200*/  ISETP.NE.AND P1, PT, R6, R11, PT ;  /* 0x0000000b0600720c */ /* 0x000fc80003f25270 */
[----:B------:R2:W-:Y:S09]  /*7210*/  STL.U8 [R9+0x23], R0 ;  /* 0x0000230009007387 */ /* 0x0005f20000100000 */
[----:B------:R-:W-:Y:S05]  /*7220*/  @P1 BRA `(.L_x_109) ;  /* 0xfffffffc00901947 */ /* 0x000fea000383ffff */
.L_x_108:
[----:B------:R-:W-:Y:S05]  /*7230*/  BSYNC.RECONVERGENT B1 ;  /* 0x0000000000017941 */ /* 0x000fea0003800200 */
.L_x_107:
[----:B------:R-:W-:Y:S05]  /*7240*/  @!P0 BRA `(.L_x_106) ;  /* 0x00000000005c8947 */ /* 0x000fea0003800000 */
[----:B------:R-:W-:-:S04]  /*7250*/  LOP3.LUT R3, R5, 0xff, RZ, 0xc0, !PT ;  /* 0x000000ff05037812 */ /* 0x000fc800078ec0ff */
[----:B--2---:R-:W-:-:S04]  /*7260*/  LOP3.LUT R0, RZ, R3, RZ, 0x33, !PT ;  /* 0x00000003ff007212 */ /* 0x004fc800078e33ff */
[----:B-1----:R-:W-:-:S05]  /*7270*/  IADD3 R6, PT, PT, R1, R16, R0 ;  /* 0x0000001001067210 */ /* 0x002fca0007ffe000 */
[----:B------:R-:W2:Y:S01]  /*7280*/  LDL.U8 R5, [R6+0x10] ;  /* 0x0000100006057983 */ /* 0x000ea20000100000 */
[----:B------:R-:W-:Y:S02]  /*7290*/  IADD3 R7, PT, PT, R1, R26, R3 ;  /* 0x0000001a01077210 */ /* 0x000fe40007ffe003 */
[C---:B--2--5:R-:W-:Y:S01]  /*72a0*/  ISETP.GT.U32.AND P0, PT, R5.reuse, R4, PT ;  /* 0x000000040500720c */ /* 0x064fe20003f04070 */
[----:B------:R-:W-:-:S12]  /*72b0*/  VIADD R0, R5, 0xffffffff ;  /* 0xffffffff05007836 */ /* 0x000fd80000000000 */
[----:B------:R-:W-:Y:S02]  /*72c0*/  @!P0 IADD3 R0, PT, PT, R5, RZ, RZ ;  /* 0x000000ff05008210 */ /* 0x000fe40007ffe0ff */
[----:B------:R-:W-:-:S03]  /*72d0*/  ISETP.NE.AND P0, PT, R12, 0x1, PT ;  /* 0x000000010c00780c */ /* 0x000fc60003f05270 */
[----:B------:R1:W-:Y:S10]  /*72e0*/  STL.U8 [R7+0x20], R0 ;  /* 0x0000200007007387 */ /* 0x0003f40000100000 */
[----:B-1----:R-:W-:Y:S05]  /*72f0*/  @!P0 BRA `(.L_x_106) ;  /* 0x0000000000308947 */ /* 0x002fea0003800000 */
[----:B------:R-:W2:Y:S02]  /*7300*/  LDL.U8 R3, [R6+0xf] ;  /* 0x00000f0006037983 */ /* 0x000ea40000100000 */
[C---:B--2---:R-:W-:Y:S01]  /*7310*/  ISETP.GT.U32.AND P0, PT, R3.reuse, R4, PT ;  /* 0x000000040300720c */ /* 0x044fe20003f04070 */
[----:B------:R-:W-:-:S12]  /*7320*/  VIADD R0, R3, 0xffffffff ;  /* 0xffffffff03007836 */ /* 0x000fd80000000000 */
[----:B------:R-:W-:Y:S01]  /*7330*/  @!P0 IMAD.MOV R0, RZ, RZ, R3 ;  /* 0x000000ffff008224 */ /* 0x000fe200078e0203 */
[----:B------:R-:W-:-:S04]  /*7340*/  ISETP.NE.AND P0, PT, R12, 0x2, PT ;  /* 0x000000020c00780c */ /* 0x000fc80003f05270 */
[----:B------:R1:W-:Y:S09]  /*7350*/  STL.U8 [R7+0x21], R0 ;  /* 0x0000210007007387 */ /* 0x0003f20000100000 */
[----:B------:R-:W-:Y:S05]  /*7360*/  @!P0 BRA `(.L_x_106) ;  /* 0x0000000000148947 */ /* 0x000fea0003800000 */
[----:B------:R-:W2:Y:S02]  /*7370*/  LDL.U8 R3, [R6+0xe] ;  /* 0x00000e0006037983 */ /* 0x000ea40000100000 */
[C---:B--2---:R-:W-:Y:S01]  /*7380*/  ISETP.GT.U32.AND P0, PT, R3.reuse, R4, PT ;  /* 0x000000040300720c */ /* 0x044fe20003f04070 */
[----:B-1----:R-:W-:-:S12]  /*7390*/  VIADD R0, R3, 0xffffffff ;  /* 0xffffffff03007836 */ /* 0x002fd80000000000 */
[----:B------:R-:W-:-:S05]  /*73a0*/  @!P0 IMAD.MOV R0, RZ, RZ, R3 ;  /* 0x000000ffff008224 */ /* 0x000fca00078e0203 */
[----:B------:R1:W-:Y:S02]  /*73b0*/  STL.U8 [R7+0x22], R0 ;  /* 0x0000220007007387 */ /* 0x0003e40000100000 */
.L_x_106:
[----:B------:R-:W-:Y:S05]  /*73c0*/  BSYNC.RECONVERGENT B0 ;  /* 0x0000000000007941 */ /* 0x000fea0003800200 */
.L_x_105:
[----:B-1234-:R-:W-:Y:S02]  /*73d0*/  PRMT R0, R16, 0x9910, RZ ;  /* 0x0000991010007816 */ /* 0x01efe400000000ff */
[----:B------:R-:W-:Y:S02]  /*73e0*/  PLOP3.LUT P1, PT, PT, PT, PT, 0x8, 0x80 ;  /* 0x000000000080781c */ /* 0x000fe40003f2e170 */
[----:B------:R-:W-:Y:S02]  /*73f0*/  ISETP.NE.AND P0, PT, R0, 0x1, PT ;  /* 0x000000010000780c */ /* 0x000fe40003f05270 */
[----:B------:R-:W-:-:S11]  /*7400*/  P2R R35, PR, RZ, 0x2 ;  /* 0x00000002ff237803 */ /* 0x000fd60000000000 */
[----:B------:R-:W-:Y:S05]  /*7410*/  @!P0 BRA `(.L_x_110) ;  /* 0x0000000000408947 */ /* 0x000fea0003800000 */
[----:B------:R-:W-:Y:S01]  /*7420*/  BSSY.RECONVERGENT B0, `(.L_x_111) ;  /* 0x000000d000007945 */ /* 0x000fe20003800200 */
[----:B------:R-:W-:Y:S01]  /*7430*/  IMAD.MOV.U32 R3, RZ, RZ, 0xff ;  /* 0x000000ffff037424 */ /* 0x000fe200078e00ff */
[----:B------:R-:W-:-:S07]  /*7440*/  PRMT R5, RZ, 0x7610, R5 ;  /* 0x00007610ff057816 */ /* 0x000fce0000000005 */
.L_x_112:
[----:B------:R-:W-:-:S04]  /*7450*/  LOP3.LUT R0, R5, 0xff, RZ, 0xc0, !PT ;  /* 0x000000ff05007812 */ /* 0x000fc800078ec0ff */
[----:B-----5:R-:W-:-:S06]  /*7460*/  IADD3 R4, PT, PT, R1, R0, RZ ;  /* 0x0000000001047210 */ /* 0x020fcc0007ffe0ff */
[----:B------:R-:W2:Y:S01]  /*7470*/  LDL.U8 R4, [R4+0x20] ;  /* 0x0000200004047983 */ /* 0x000ea20000100000 */
[----:B------:R-:W-:Y:S01]  /*7480*/  VIADD R5, R5, 0x1 ;  /* 0x0000000105057836 */ /* 0x000fe20000000000 */
[----:B------:R-:W-:-:S04]  /*7490*/  LOP3.LUT R0, R3, 0xff, RZ, 0xc0, !PT ;  /* 0x000000ff03007812 */ /* 0x000fc800078ec0ff */
[----:B------:R-:W-:-:S04]  /*74a0*/  LOP3.LUT R6, R5, 0xff, RZ, 0xc0, !PT ;  /* 0x000000ff05067812 */ /* 0x000fc800078ec0ff */
[----:B------:R-:W-:Y:S02]  /*74b0*/  ISETP.GT.AND P0, PT, R27, R6, PT ;  /* 0x000000061b00720c */ /* 0x000fe40003f04270 */
[CC--:B--2---:R-:W-:Y:S02]  /*74c0*/  ISETP.LE.U32.AND P1, PT, R4.reuse, R0.reuse, PT ;  /* 0x000000000400720c */ /* 0x0c4fe40003f23070 */
[----:B------:R-:W-:-:S11]  /*74d0*/  VIMNMX.U16x2 R3, PT, PT, R4, R0, PT ;  /* 0x0000000004037248 */ /* 0x000fd60003fe0200 */
[----:B------:R-:W-:Y:S05]  /*74e0*/  @P0 BRA P1, `(.L_x_112) ;  /* 0xfffffffc00d80947 */ /* 0x000fea000083ffff */
[----:B------:R-:W-:Y:S05]  /*74f0*/  BSYNC.RECONVERGENT B0 ;  /* 0x0000000000007941 */ /* 0x000fea0003800200 */
.L_x_111:
[----:B------:R-:W-:-:S04]  /*7500*/  ISETP.GT.U32.AND P0, PT, R4, R0, PT ;  /* 0x000000000400720c */ /* 0x000fc80003f04070 */
[----:B------:R-:W-:-:S09]  /*7510*/  P2R R35, PR, RZ, 0x1 ;  /* 0x00000001ff237803 */ /* 0x000fd20000000000 */
.L_x_110:
[----:B------:R-:W-:Y:S01]  /*7520*/  ISETP.NE.AND P0, PT, R35, RZ, PT ;  /* 0x000000ff2300720c */ /* 0x000fe20003f05270 */
[----:B------:R-:W-:Y:S01]  /*7530*/  BSSY.RECONVERGENT B8, `(.L_x_113) ;  /* 0x0000152000087945 */ /* 0x000fe20003800200 */
[----:B------:R-:W-:-:S11]  /*7540*/  IMAD.MOV.U32 R0, RZ, RZ, 0x1 ;  /* 0x00000001ff007424 */ /* 0x000fd600078e00ff */
[----:B------:R-:W-:Y:S05]  /*7550*/  @!P0 BRA `(.L_x_114) ;  /* 0x00000014003c8947 */ /* 0x000fea0003800000 */
[----:B------:R-:W-:Y:S01]  /*7560*/  LOP3.LUT P0, RZ, R27, 0xff, RZ, 0xc0, !PT ;  /* 0x000000ff1bff7812 */ /* 0x000fe2000780c0ff */
[----:B------:R-:W-:Y:S01]  /*7570*/  BSSY.RECONVERGENT B7, `(.L_x_115) ;  /* 0x0000148000077945 */ /* 0x000fe20003800200 */
[----:B------:R-:W-:-:S11]  /*7580*/  CS2R R14, SRZ ;  /* 0x00000000000e7805 */ /* 0x000fd6000001ff00 */
[----:B------:R-:W-:Y:S05]  /*7590*/  @!P0 BRA `(.L_x_116) ;  /* 0x0000001400148947 */ /* 0x000fea0003800000 */
[----:B------:R-:W-:Y:S01]  /*75a0*/  BSSY.RECONVERGENT B6, `(.L_x_117) ;  /* 0x0000084000067945 */ /* 0x000fe20003800200 */
[----:B------:R-:W-:-:S07]  /*75b0*/  IMAD.MOV.U32 R37, RZ, RZ, RZ ;  /* 0x000000ffff257224 */ /* 0x000fce00078e00ff */
.L_x_125:
[----:B------:R-:W-:Y:S01]  /*75c0*/  ISETP.GT.U32.AND P0, PT, R22, R37, PT ;  /* 0x000000251600720c */ /* 0x000fe20003f04070 */
[----:B------:R-:W-:Y:S01]  /*75d0*/  BSSY.RECONVERGENT B0, `(.L_x_118) ;  /* 0x0000063000007945 */ /* 0x000fe20003800200 */
[----:B------:R-:W-:-:S11]  /*75e0*/  IMAD.MOV.U32 R36, RZ, RZ, 0xff ;  /* 0x000000ffff247424 */ /* 0x000fd600078e00ff */
[----:B-1----:R-:W-:Y:S05]  /*75f0*/  @!P0 BRA `(.L_x_119) ;  /* 0x0000000400808947 */ /* 0x002fea0003800000 */
[----:B------:R-:W-:Y:S01]  /*7600*/  IADD3 R0, PT, PT, R37, -R22, RZ ;  /* 0x8000001625007210 */ /* 0x000fe20007ffe0ff */
[----:B------:R-:W-:Y:S01]  /*7610*/  IMAD.IADD R5, R22, 0x1, -R37 ;  /* 0x0000000116057824 */ /* 0x000fe200078e0a25 */
[----:B------:R-:W-:Y:S01]  /*7620*/  BSSY.RECONVERGENT B1, `(.L_x_120) ;  /* 0x0000038000017945 */ /* 0x000fe20003800200 */
[----:B-----5:R-:W-:Y:S01]  /*7630*/  IMAD.MOV.U32 R4, RZ, RZ, 0xff ;  /* 0x000000ffff047424 */ /* 0x020fe200078e00ff */
[----:B------:R-:W-:Y:S02]  /*7640*/  ISETP.GT.U32.AND P1, PT, R0, -0x4, PT ;  /* 0xfffffffc0000780c */ /* 0x000fe40003f24070 */
[----:B------:R-:W-:Y:S02]  /*7650*/  LOP3.LUT R10, R5, 0x3, RZ, 0xc0, !PT ;  /* 0x00000003050a7812 */ /* 0x000fe400078ec0ff */
[----:B------:R-:W-:Y:S02]  /*7660*/  PRMT R3, RZ, 0x7610, R3 ;  /* 0x00007610ff037816 */ /* 0x000fe40000000003 */
[----:B------:R-:W-:-:S07]  /*7670*/  ISETP.NE.AND P0, PT, R10, RZ, PT ;  /* 0x000000ff0a00720c */ /* 0x000fce0003f05270 */
[----:B------:R-:W-:Y:S06]  /*7680*/  @P1 BRA `(.L_x_121) ;  /* 0x0000000000c41947 */ /* 0x000fec0003800000 */
[----:B------:R-:W-:Y:S01]  /*7690*/  IMAD.MOV.U32 R4, RZ, RZ, 0xff ;  /* 0x000000ffff047424 */ /* 0x000fe200078e00ff */
[----:B------:R-:W-:Y:S01]  /*76a0*/  LOP3.LUT R5, R5, 0xfffffffc, RZ, 0xc0, !PT ;  /* 0xfffffffc05057812 */ /* 0x000fe200078ec0ff */
[----:B------:R-:W-:Y:S01]  /*76b0*/  IMAD.MOV.U32 R6, RZ, RZ, RZ ;  /* 0x000000ffff067224 */ /* 0x000fe200078e00ff */
[----:B------:R-:W-:-:S07]  /*76c0*/  PRMT R3, RZ, 0x7610, R3 ;  /* 0x00007610ff037816 */ /* 0x000fce0000000003 */
.L_x_122:
[----:B------:R-:W-:-:S04]  /*76d0*/  LOP3.LUT R0, R4, 0xff, RZ, 0xc0, !PT ;  /* 0x000000ff04007812 */ /* 0x000fc800078ec0ff */
[----:B------:R-:W-:Y:S02]  /*76e0*/  ISETP.NE.AND P1, PT, R0, 0xff, PT ;  /* 0x000000ff0000780c */ /* 0x000fe40003f25270 */
[----:B------:R-:W-:-:S05]  /*76f0*/  LOP3.LUT R0, R3, 0xff, RZ, 0xc0, !PT ;  /* 0x000000ff03007812 */ /* 0x000fca00078ec0ff */
[----:B------:R-:W-:-:S06]  /*7700*/  IMAD.IADD R11, R1, 0x1, R0 ;  /* 0x00000001010b7824 */ /* 0x000fcc00078e0200 */
[----:B------:R-:W2:Y:S04]  /*7710*/  @!P1 LDL.U8 R7, [R11+0x20] ;  /* 0x000020000b079983 */ /* 0x000ea80000100000 */
[----:B------:R-:W3:Y:S01]  /*7720*/  @P1 LDL.U8 R0, [R11+0x20] ;  /* 0x000020000b001983 */ /* 0x000ee20000100000 */
[----:B--2---:R-:W-:-:S03]  /*7730*/  @!P1 VIADD R8, R7, 0xffffffff ;  /* 0xffffffff07089836 */ /* 0x004fc60000000000 */
[----:B---3--:R1:W-:Y:S02]  /*7740*/  @P1 STL.U8 [R11+0x1f], R0 ;  /* 0x00001f000b001387 */ /* 0x0083e40000100000 */
[----:B------:R-:W-:-:S04]  /*7750*/  @!P1 ISETP.NE.AND P2, PT, R8, R37, PT ;  /* 0x000000250800920c */ /* 0x000fc80003f45270 */
[----:B------:R-:W-:-:S04]  /*7760*/  @!P1 SEL R7, R3, 0xffff, !P2 ;  /* 0x0000ffff03079807 */ /* 0x000fc80005000000 */
[----:B------:R-:W-:-:S04]  /*7770*/  @!P1 PRMT R4, R7, 0x7610, R4 ;  /* 0x0000761007049816 */ /* 0x000fc80000000004 */
[----:B------:R-:W-:-:S04]  /*7780*/  LOP3.LUT R7, R4, 0xff, RZ, 0xc0, !PT ;  /* 0x000000ff04077812 */ /* 0x000fc800078ec0ff */
[----:B------:R-:W-:-:S13]  /*7790*/  ISETP.NE.AND P1, PT, R7, 0xff, PT ;  /* 0x000000ff0700780c */ /* 0x000fda0003f25270 */
[----:B------:R-:W2:Y:S01]  /*77a0*/  @!P1 LDL.U8 R7, [R11+0x21] ;  /* 0x000021000b079983 */ /* 0x000ea20000100000 */
[----:B-1----:R-:W-:Y:S01]  /*77b0*/  @!P1 VIADD R0, R3, 0x1 ;  /* 0x0000000103009836 */ /* 0x002fe20000000000 */
[----:B--2---:R-:W-:-:S04]  /*77c0*/  @!P1 IADD3 R8, PT, PT, R7, -0x1, RZ ;  /* 0xffffffff07089810 */ /* 0x004fc80007ffe0ff */
[----:B------:R-:W-:-:S04]  /*77d0*/  @!P1 ISETP.NE.AND P2, PT, R8, R37, PT ;  /* 0x000000250800920c */ /* 0x000fc80003f45270 */
[----:B------:R-:W-:-:S04]  /*77e0*/  @!P1 SEL R0, R0, 0xffff, !P2 ;  /* 0x0000ffff00009807 */ /* 0x000fc80005000000 */
[----:B------:R-:W-:-:S04]  /*77f0*/  @!P1 PRMT R4, R0, 0x7610, R4 ;  /* 0x0000761000049816 */ /* 0x000fc80000000004 */
[----:B------:R-:W-:-:S04]  /*7800*/  LOP3.LUT R0, R4, 0xff, RZ, 0xc0, !PT ;  /* 0x000000ff04007812 */ /* 0x000fc800078ec0ff */
[----:B------:R-:W-:-:S13]  /*7810*/  ISETP.NE.AND P2, PT, R0, 0xff, PT ;  /* 0x000000ff0000780c */ /* 0x000fda0003f45270 */
[----:B------:R-:W2:Y:S04]  /*7820*/  @!P2 LDL.U8 R0, [R11+0x22] ;  /* 0x000022000b00a983 */ /* 0x000ea80000100000 */
[----:B------:R-:W3:Y:S01]  /*7830*/  @P2 LDL.U8 R7, [R11+0x22] ;  /* 0x000022000b072983 */ /* 0x000ee20000100000 */
[----:B--2---:R-:W-:Y:S02]  /*7840*/  @!P2 VIADD R8, R0, 0xffffffff ;  /* 0xffffffff0008a836 */ /* 0x004fe40000000000 */
[----:B------:R-:W-:-:S03]  /*7850*/  @!P2 VIADD R0, R3, 0x2 ;  /* 0x000000020300a836 */ /* 0x000fc60000000000 */
[----:B------:R-:W-:-:S04]  /*7860*/  @!P2 ISETP.NE.AND P3, PT, R8, R37, PT ;  /* 0x000000250800a20c */ /* 0x000fc80003f65270 */
[----:B------:R-:W-:-:S04]  /*7870*/  @!P2 SEL R0, R0, 0xffff, !P3 ;  /* 0x0000ffff0000a807 */ /* 0x000fc80005800000 */
[----:B------:R-:W-:-:S04]  /*7880*/  @!P2 PRMT R4, R0, 0x7610, R4 ;  /* 0x000076100004a816 */ /* 0x000fc80000000004 */
[----:B------:R-:W-:-:S04]  /*7890*/  LOP3.LUT R0, R4, 0xff, RZ, 0xc0, !PT ;  /* 0x000000ff04007812 */ /* 0x000fc800078ec0ff */
[----:B------:R-:W-:Y:S02]  /*78a0*/  ISETP.NE.AND P3, PT, R0, 0xff, PT ;  /* 0x000000ff0000780c */ /* 0x000fe40003f65270 */
[----:B------:R-:W2:Y:S11]  /*78b0*/  @P1 LDL.U8 R0, [R11+0x21] ;  /* 0x000021000b001983 */ /* 0x000eb60000100000 */
[----:B------:R-:W4:Y:S04]  /*78c0*/  @P3 LDL.U8 R8, [R11+0x23] ;  /* 0x000023000b083983 */ /* 0x000f280000100000 */
[----:B------:R-:W5:Y:S01]  /*78d0*/  @!P3 LDL.U8 R9, [R11+0x23] ;  /* 0x000023000b09b983 */ /* 0x000f620000100000 */
[----:B------:R-:W-:-:S03]  /*78e0*/  VIADD R6, R6, 0x4 ;  /* 0x0000000406067836 */ /* 0x000fc60000000000 */
[----:B---3--:R1:W-:Y:S02]  /*78f0*/  @P2 STL.U8 [R11+0x21], R7 ;  /* 0x000021070b002387 */ /* 0x0083e40000100000 */
[----:B------:R-:W-:Y:S02]  /*7900*/  ISETP.NE.AND P2, PT, R6, R5, PT ;  /* 0x000000050600720c */ /* 0x000fe40003f45270 */
[----:B--2---:R1:W-:Y:S04]  /*7910*/  @P1 STL.U8 [R11+0x20], R0 ;  /* 0x000020000b001387 */ /* 0x0043e80000100000 */
[----:B----4-:R1:W-:Y:S01]  /*7920*/  @P3 STL.U8 [R11+0x22], R8 ;  /* 0x000022080b003387 */ /* 0x0103e20000100000 */
[----:B-----5:R-:W-:Y:S01]  /*7930*/  @!P3 VIADD R12, R9, 0xffffffff ;  /* 0xffffffff090cb836 */ /* 0x020fe20000000000 */
[----:B------:R-:W-:-:S04]  /*7940*/  @!P3 IADD3 R9, PT, PT, R3, 0x3, RZ ;  /* 0x000000030309b810 */ /* 0x000fc80007ffe0ff */
[----:B------:R-:W-:-:S04]  /*7950*/  @!P3 ISETP.NE.AND P1, PT, R12, R37, PT ;  /* 0x000000250c00b20c */ /* 0x000fc80003f25270 */
[----:B------:R-:W-:Y:S01]  /*7960*/  @!P3 SEL R9, R9, 0xffff, !P1 ;  /* 0x0000ffff0909b807 */ /* 0x000fe20004800000 */
[----:B------:R-:W-:-:S03]  /*7970*/  VIADD R3, R3, 0x4 ;  /* 0x0000000403037836 */ /* 0x000fc60000000000 */
[----:B------:R-:W-:Y:S01]  /*7980*/  @!P3 PRMT R4, R9, 0x7610, R4 ;  /* 0x000076100904b816 */ /* 0x000fe20000000004 */
[----:B-1----:R-:W-:Y:S06]  /*7990*/  @P2 BRA `(.L_x_122) ;  /* 0xfffffffc004c2947 */ /* 0x002fec000383ffff */
.L_x_121:
[----:B------:R-:W-:Y:S05]  /*79a0*/  BSYNC.RECONVERGENT B1 ;  /* 0x0000000000017941 */ /* 0x000fea0003800200 */
.L_x_120:
[----:B------:R-:W-:Y:S01]  /*79b0*/  PRMT R36, R4, 0x7610, R36 ;  /* 0x0000761004247816 */ /* 0x000fe20000000024 */
[----:B------:R-:W-:Y:S06]  /*79c0*/  @!P0 BRA `(.L_x_119) ;  /* 0x00000000008c8947 */ /* 0x000fec0003800000 */
[----:B------:R-:W-:-:S04]  /*79d0*/  LOP3.LUT R0, R36, 0xff, RZ, 0xc0, !PT ;  /* 0x000000ff24007812 */ /* 0x000fc800078ec0ff */
[----:B------:R-:W-:Y:S02]  /*79e0*/  ISETP.NE.AND P0, PT, R0, 0xff, PT ;  /* 0x000000ff0000780c */ /* 0x000fe40003f05270 */
[----:B------:R-:W-:-:S05]  /*79f0*/  LOP3.LUT R0, R3, 0xff, RZ, 0xc0, !PT ;  /* 0x000000ff03007812 */ /* 0x000fca00078ec0ff */
[----:B------:R-:W-:-:S06]  /*7a00*/  IMAD.IADD R7, R1, 0x1, R0 ;  /* 0x0000000101077824 */ /* 0x000fcc00078e0200 */
[----:B------:R-:W2:Y:S04]  /*7a10*/  @P0 LDL.U8 R0, [R7+0x20] ;  /* 0x0000200007000983 */ /* 0x000ea80000100000 */
[----:B------:R-:W3:Y:S01]  /*7a20*/  @!P0 LDL.U8 R4, [R7+0x20] ;  /* 0x0000200007048983 */ /* 0x000ee20000100000 */
[----:B------:R-:W-:-:S03]  /*7a30*/  ISETP.NE.AND P2, PT, R10, 0x1, PT ;  /* 0x000000010a00780c */ /* 0x000fc60003f45270 */
[----:B--2---:R1:W-:Y:S01]  /*7a40*/  @P0 STL.U8 [R7+0x1f], R0 ;  /* 0x00001f0007000387 */ /* 0x0043e20000100000 */
[----:B---3--:R-:W-:-:S05]  /*7a50*/  @!P0 VIADD R4, R4, 0xffffffff ;  /* 0xffffffff04048836 */ /* 0x008fca0000000000 */
[----:B------:R-:W-:-:S04]  /*7a60*/  @!P0 ISETP.NE.AND P1, PT, R4, R37, PT ;  /* 0x000000250400820c */ /* 0x000fc80003f25270 */
[----:B------:R-:W-:-:S04]  /*7a70*/  @!P0 SEL R4, R3, 0xffff, !P1 ;  /* 0x0000ffff03048807 */ /* 0x000fc80004800000 */
[----:B------:R-:W-:Y:S01]  /*7a80*/  @!P0 PRMT R36, R4, 0x7610, R36 ;  /* 0x0000761004248816 */ /* 0x000fe20000000024 */
[----:B-1----:R-:W-:Y:S06]  /*7a90*/  @!P2 BRA `(.L_x_119) ;  /* 0x000000000058a947 */ /* 0x002fec0003800000 */
[----:B------:R-:W-:-:S04]  /*7aa0*/  LOP3.LUT R0, R36, 0xff, RZ, 0xc0, !PT ;  /* 0x000000ff24007812 */ /* 0x000fc800078ec0ff */
[----:B------:R-:W-:-:S13]  /*7ab0*/  ISETP.NE.AND P2, PT, R0, 0xff, PT ;  /* 0x000000ff0000780c */ /* 0x000fda0003f45270 */
[----:B------:R-:W2:Y:S04]  /*7ac0*/  @P2 LDL.U8 R0, [R7+0x21] ;  /* 0x0000210007002983 */ /* 0x000ea80000100000 */
[----:B------:R-:W3:Y:S01]  /*7ad0*/  @!P2 LDL.U8 R4, [R7+0x21] ;  /* 0x000021000704a983 */ /* 0x000ee20000100000 */
[----:B------:R-:W-:Y:S01]  /*7ae0*/  ISETP.NE.AND P1, PT, R10, 0x2, PT ;  /* 0x000000020a00780c */ /* 0x000fe20003f25270 */
[----:B------:R-:W-:Y:S02]  /*7af0*/  @!P2 VIADD R5, R3, 0x1 ;  /* 0x000000010305a836 */ /* 0x000fe40000000000 */
        /* <DEDUP_REMOVED lines=10> */
[----:B------:R-:W-:-:S03]  /*7ba0*/  @!P1 VIADD R3, R3, 0x2 ;  /* 0x0000000203039836 */ /* 0x000fc60000000000 */
[----:B--2---:R1:W-:Y:S01]  /*7bb0*/  @P1 STL.U8 [R7+0x21], R0 ;  /* 0x0000210007001387 */ /* 0x0043e20000100000 */
[----:B---3--:R-:W-:-:S04]  /*7bc0*/  @!P1 IADD3 R4, PT, PT, R4, -0x1, RZ ;  /* 0xffffffff04049810 */ /* 0x008fc80007ffe0ff */
[----:B------:R-:W-:-:S04]  /*7bd0*/  @!P1 ISETP.NE.AND P0, PT, R4, R37, PT ;  /* 0x000000250400920c */ /* 0x000fc80003f05270 */
[----:B------:R-:W-:-:S04]  /*7be0*/  @!P1 SEL R3, R3, 0xffff, !P0 ;  /* 0x0000ffff03039807 */ /* 0x000fc80004000000 */
[----:B-1----:R-:W-:-:S07]  /*7bf0*/  @!P1 PRMT R36, R3, 0x7610, R36 ;  /* 0x0000761003249816 */ /* 0x002fce0000000024 */
.L_x_119:
[----:B------:R-:W-:Y:S05]  /*7c00*/  BSYNC.RECONVERGENT B0 ;  /* 0x0000000000007941 */ /* 0x000fea0003800200 */
.L_x_118:
[----:B------:R-:W-:Y:S01]  /*7c10*/  LOP3.LUT R0, R36, 0xff, RZ, 0xc0, !PT ;  /* 0x000000ff24007812 */ /* 0x000fe200078ec0ff */
[----:B------:R-:W-:Y:S03]  /*7c20*/  BSSY.RECONVERGENT B0, `(.L_x_123) ;  /* 0x0000016000007945 */ /* 0x000fe60003800200 */
[----:B------:R-:W-:Y:S01]  /*7c30*/  ISETP.NE.AND P0, PT, R0, 0xff, PT ;  /* 0x000000ff0000780c */ /* 0x000fe20003f05270 */
[----:B------:R-:W1:-:S12]  /*7c40*/  BMOV.32.CLEAR R38, B0 ;  /* 0x0000000000267355 */ /* 0x000e580000100000 */
[----:B-1----:R-:W-:Y:S05]  /*7c50*/  @P0 BRA `(.L_x_124) ;  /* 0x0000000000440947 */ /* 0x002fea0003800000 */
        /* <DEDUP_REMOVED lines=8> */
[----:B-1---5:R-:W-:Y:S02]  /*7ce0*/  IMAD.U32 R4, RZ, RZ, UR4 ;  /* 0x00000004ff047e24 */ /* 0x022fe4000f8e00ff */
[----:B------:R-:W-:-:S02]  /*7cf0*/  IMAD.U32 R5, RZ, RZ, UR5 ;  /* 0x00000005ff057e24 */ /* 0x000fc4000f8e00ff */
[----:B--2---:R-:W-:Y:S02]  /*7d00*/  IMAD.U32 R6, RZ, RZ, UR8 ;  /* 0x00000008ff067e24 */ /* 0x004fe4000f8e00ff */
[----:B------:R-:W-:Y:S01]  /*7d10*/  IMAD.U32 R7, RZ, RZ, UR9 ;  /* 0x00000009ff077e24 */ /* 0x000fe2000f8e00ff */
[----:B----4-:R-:W-:Y:S01]  /*7d20*/  MOV R10, UR6 ;  /* 0x00000006000a7c02 */ /* 0x010fe20008000f00 */
[----:B------:R-:W-:Y:S01]  /*7d30*/  IMAD.U32 R11, RZ, RZ, UR7 ;  /* 0x00000007ff0b7e24 */ /* 0x000fe2000f8e00ff */
[----:B------:R-:W-:Y:S06]  /*7d40*/  BMOV.32.CLEAR RZ, B0 ;  /* 0x0000000000ff7355 */ /* 0x000fec0000100000 */
[----:B------:R-:W-:-:S07]  /*7d50*/  LEPC R20, `(.L_x_124) ;  /* 0x000000001014794e */ /* 0x000fce0000000000 */
[----:B0--3--:R-:W-:Y:S05]  /*7d60*/  CALL.ABS.NOINC R14 ;  /* 0x000000000e007343 */ /* 0x009fea0003c00000 */
.L_x_124:
[----:B------:R1:W-:Y:S05]  /*7d70*/  BMOV.32 B0, R38 ;  /* 0x0000002600007356 */ /* 0x0003ea0000000000 */
[----:B------:R-:W-:Y:S05]  /*7d80*/  BSYNC.RECONVERGENT B0 ;  /* 0x0000000000007941 */ /* 0x000fea0003800200 */
.L_x_123:
[----:B------:R-:W-:Y:S01]  /*7d90*/  IMAD.IADD R3, R1, 0x1, R37 ;  /* 0x0000000101037824 */ /* 0x000fe200078e0225 */
[----:B------:R-:W-:-:S04]  /*7da0*/  IADD3 R37, PT, PT, R37, 0x1, RZ ;  /* 0x0000000125257810 */ /* 0x000fc80007ffe0ff */
[----:B------:R2:W-:Y:S01]  /*7db0*/  STL.U8 [R3], R36 ;  /* 0x0000002403007387 */ /* 0x0005e20000100000 */
[----:B------:R-:W-:-:S13]  /*7dc0*/  ISETP.NE.AND P0, PT, R37, R22, PT ;  /* 0x000000162500720c */ /* 0x000fda0003f05270 */
[----:B--2---:R-:W-:Y:S05]  /*7dd0*/  @P0 BRA `(.L_x_125) ;  /* 0xfffffff400f80947 */ /* 0x004fea000383ffff */
[----:B------:R-:W-:Y:S05]  /*7de0*/  BSYNC.RECONVERGENT B6 ;  /* 0x0000000000067941 */ /* 0x000fea0003800200 */
.L_x_117:
[----:B------:R-:W-:Y:S01]  /*7df0*/  LOP3.LUT R0, R23, 0xff, RZ, 0xc0, !PT ;  /* 0x000000ff17007812 */ /* 0x000fe200078ec0ff */
[----:B------:R-:W-:Y:S01]  /*7e00*/  IMAD.MOV.U32 R6, RZ, RZ, 0x1 ;  /* 0x00000001ff067424 */ /* 0x000fe200078e00ff */
[----:B------:R-:W-:Y:S01]  /*7e10*/  CS2R R14, SRZ ;  /* 0x00000000000e7805 */ /* 0x000fe2000001ff00 */
[----:B------:R-:W-:Y:S01]  /*7e20*/  IMAD.MOV.U32 R7, RZ, RZ, RZ ;  /* 0x000000ffff077224 */ /* 0x000fe200078e00ff */
[----:B------:R-:W-:Y:S02]  /*7e30*/  ISETP.GE.U32.AND P0, PT, R0, 0x7, PT ;  /* 0x000000070000780c */ /* 0x000fe40003f06070 */
[----:B-----5:R-:W-:-:S11]  /*7e40*/  PRMT R4, RZ, 0x7610, R4 ;  /* 0x00007610ff047816 */ /* 0x020fd60000000004 */
[----:B------:R-:W-:Y:S05]  /*7e50*/  @!P0 BRA `(.L_x_126) ;  /* 0x00000004006c8947 */ /* 0x000fea0003800000 */
[----:B------:R-:W-:Y:S01]  /*7e60*/  BSSY.RECONVERGENT B0, `(.L_x_127) ;  /* 0x0000059000007945 */ /* 0x000fe20003800200 */
[----:B------:R-:W-:Y:S01]  /*7e70*/  IMAD.MOV.U32 R6, RZ, RZ, 0x1 ;  /* 0x00000001ff067424 */ /* 0x000fe200078e00ff */
[----:B------:R-:W-:Y:S01]  /*7e80*/  CS2R R14, SRZ ;  /* 0x00000000000e7805 */ /* 0x000fe2000001ff00 */
[----:B------:R-:W-:Y:S01]  /*7e90*/  IMAD.MOV.U32 R7, RZ, RZ, RZ ;  /* 0x000000ffff077224 */ /* 0x000fe200078e00ff */
[----:B------:R-:W-:-:S07]  /*7ea0*/  PRMT R3, RZ, 0x7610, R3 ;  /* 0x00007610ff037816 */ /* 0x000fce0000000003 */
.L_x_128:
[----:B------:R-:W-:-:S04]  /*7eb0*/  LOP3.LUT R0, R3, 0xffff, RZ, 0xc0, !PT ;  /* 0x0000ffff03007812 */ /* 0x000fc800078ec0ff */
[----:B------:R-:W-:-:S04]  /*7ec0*/  LOP3.LUT R0, R0, 0xffffff00, RZ, 0xcf, !PT ;  /* 0xffffff0000007812 */ /* 0x000fc800078ecfff */
[----:B------:R-:W-:-:S05]  /*7ed0*/  IADD3 R12, PT, PT, R1, R0, R22 ;  /* 0x00000000010c7210 */ /* 0x000fca0007ffe016 */
[----:B------:R-:W2:Y:S04]  /*7ee0*/  LDL.U8 R37, [R12] ;  /* 0x000000000c257983 */ /* 0x000ea80000100000 */
[----:B------:R-:W3:Y:S04]  /*7ef0*/  LDL.U8 R21, [R12+-0x1] ;  /* 0xffffff000c157983 */ /* 0x000ee80000100000 */
[----:B------:R-:W4:Y:S04]  /*7f00*/  LDL.U8 R13, [R12+-0x2] ;  /* 0xfffffe000c0d7983 */ /* 0x000f280000100000 */
[----:B------:R-:W5:Y:S04]  /*7f10*/  LDL.U8 R11, [R12+-0x3] ;  /* 0xfffffd000c0b7983 */ /* 0x000f680000100000 */
[----:B------:R-:W5:Y:S04]  /*7f20*/  LDL.U8 R0, [R12+-0x4] ;  /* 0xfffffc000c007983 */ /* 0x000f680000100000 */
[----:B------:R-:W5:Y:S04]  /*7f30*/  LDL.U8 R9, [R12+-0x5] ;  /* 0xfffffb000c097983 */ /* 0x000f680000100000 */
[----:B------:R-:W5:Y:S04]  /*7f40*/  LDL.U8 R10, [R12+-0x6] ;  /* 0xfffffa000c0a7983 */ /* 0x000f680000100000 */
[----:B------:R0:W5:Y:S01]  /*7f50*/  LDL.U8 R8, [R12+-0x7] ;  /* 0xfffff9000c087983 */ /* 0x0001620000100000 */
[----:B------:R-:W-:-:S04]  /*7f60*/  LOP3.LUT R4, R3, 0xff, RZ, 0xc0, !PT ;  /* 0x000000ff03047812 */ /* 0x000fc800078ec0ff */
[----:B------:R-:W-:Y:S01]  /*7f70*/  VIMNMX.U16x2 R4, PT, PT, R4, 0x10001, !PT ;  /* 0x0001000104047848 */ /* 0x000fe20007fe0200 */
[----:B0-----:R-:W-:-:S03]  /*7f80*/  VIADD R12, R3, 0x2 ;  /* 0x00000002030c7836 */ /* 0x001fc60000000000 */
[----:B------:R-:W-:-:S05]  /*7f90*/  LOP3.LUT R4, R4, 0xffff, RZ, 0xc0, !PT ;  /* 0x0000ffff04047812 */ /* 0x000fca00078ec0ff */
[-C--:B------:R-:W-:Y:S02]  /*7fa0*/  IMAD R7, R7, R4.reuse, RZ ;  /* 0x0000000407077224 */ /* 0x080fe400078e02ff */
[----:B------:R-:W-:-:S04]  /*7fb0*/  IMAD.WIDE.U32 R4, R6, R4, RZ ;  /* 0x0000000406047225 */ /* 0x000fc800078e00ff */
[----:B------:R-:W-:Y:S01]  /*7fc0*/  VIADD R6, R3, 0x1 ;  /* 0x0000000103067836 */ /* 0x000fe20000000000 */
[----:B------:R-:W-:Y:S01]  /*7fd0*/  IADD3 R20, PT, PT, R5, R7, RZ ;  /* 0x0000000705147210 */ /* 0x000fe20007ffe0ff */
[----:B------:R-:W-:Y:S01]  /*7fe0*/  IMAD.MOV.U32 R7, RZ, RZ, R15 ;  /* 0x000000ffff077224 */ /* 0x000fe200078e000f */
[----:B------:R-:W-:Y:S02]  /*7ff0*/  LOP3.LUT R15, R12, 0xff, RZ, 0xc0, !PT ;  /* 0x000000ff0c0f7812 */ /* 0x000fe400078ec0ff */
[----:B------:R-:W-:Y:S01]  /*8000*/  LOP3.LUT R39, R6, 0xff, RZ, 0xc0, !PT ;  /* 0x000000ff06277812 */ /* 0x000fe200078ec0ff */
[----:B------:R-:W-:Y:S01]  /*8010*/  IMAD.MOV.U32 R6, RZ, RZ, R14 ;  /* 0x000000ffff067224 */ /* 0x000fe200078e000e */
[----:B------:R-:W-:-:S03]  /*8020*/  IADD3 R12, PT, PT, R3, 0x3, RZ ;  /* 0x00000003030c7810 */ /* 0x000fc60007ffe0ff */
[----:B--2---:R-:W-:-:S04]  /*8030*/  IMAD.WIDE.U32 R6, R37, R4, R6 ;  /* 0x0000000425067225 */ /* 0x004fc800078e0006 */
[----:B------:R-:W-:Y:S02]  /*8040*/  IMAD R37, R20, R37, RZ ;  /* 0x0000002514257224 */ /* 0x000fe400078e02ff */
[----:B------:R-:W-:-:S04]  /*8050*/  IMAD.WIDE.U32 R4, R4, R39, RZ ;  /* 0x0000002704047225 */ /* 0x000fc800078e00ff */
[----:B------:R-:W-:Y:S02]  /*8060*/  IMAD R39, R20, R39, RZ ;  /* 0x0000002714277224 */ /* 0x000fe400078e02ff */
[----:B------:R-:W-:Y:S02]  /*8070*/  IMAD.IADD R7, R7, 0x1, R37 ;  /* 0x0000000107077824 */ /* 0x000fe400078e0225 */
[----:B------:R-:W-:Y:S02]  /*8080*/  IMAD.IADD R14, R5, 0x1, R39 ;  /* 0x00000001050e7824 */ /* 0x000fe400078e0227 */
[----:B---3--:R-:W-:-:S04]  /*8090*/  IMAD.WIDE.U32 R6, R21, R4, R6 ;  /* 0x0000000415067225 */ /* 0x008fc800078e0006 */
[----:B------:R-:W-:Y:S02]  /*80a0*/  IMAD R21, R14, R21, RZ ;  /* 0x000000150e157224 */ /* 0x000fe400078e02ff */
[----:B------:R-:W-:-:S04]  /*80b0*/  IMAD.WIDE.U32 R4, R4, R15, RZ ;  /* 0x0000000f04047225 */ /* 0x000fc800078e00ff */
[----:B------:R-:W-:Y:S02]  /*80c0*/  IMAD R15, R14, R15, RZ ;  /* 0x0000000f0e0f7224 */ /* 0x000fe400078e02ff */
[----:B------:R-:W-:Y:S02]  /*80d0*/  IMAD.IADD R7, R7, 0x1, R21 ;  /* 0x0000000107077824 */ /* 0x000fe400078e0215 */
[----:B------:R-:W-:Y:S01]  /*80e0*/  IMAD.IADD R14, R5, 0x1, R15 ;  /* 0x00000001050e7824 */ /* 0x000fe200078e020f */
[----:B------:R-:W-:Y:S01]  /*80f0*/  LOP3.LUT R15, R12, 0xff, RZ, 0xc0, !PT ;  /* 0x000000ff0c0f7812 */ /* 0x000fe200078ec0ff */
[----:B----4-:R-:W-:-:S04]  /*8100*/  IMAD.WIDE.U32 R6, R13, R4, R6 ;  /* 0x000000040d067225 */ /* 0x010fc800078e0006 */
[----:B------:R-:W-:Y:S02]  /*8110*/  IMAD R13, R14, R13, RZ ;  /* 0x0000000d0e0d7224 */ /* 0x000fe400078e02ff */
[----:B------:R-:W-:Y:S02]  /*8120*/  VIADD R12, R3, 0x4 ;  /* 0x00000004030c7836 */ /* 0x000fe40000000000 */
[----:B------:R-:W-:-:S04]  /*8130*/  IMAD.WIDE.U32 R4, R4, R15, RZ ;  /* 0x0000000f04047225 */ /* 0x000fc800078e00ff */
[----:B------:R-:W-:Y:S02]  /*8140*/  IMAD R15, R14, R15, RZ ;  /* 0x0000000f0e0f7224 */ /* 0x000fe400078e02ff */
[----:B------:R-:W-:Y:S01]  /*8150*/  IMAD.IADD R7, R7, 0x1, R13 ;  /* 0x0000000107077824 */ /* 0x000fe200078e020d */
[----:B------:R-:W-:Y:S01]  /*8160*/  LOP3.LUT R13, R12, 0xff, RZ, 0xc0, !PT ;  /* 0x000000ff0c0d7812 */ /* 0x000fe200078ec0ff */
[----:B------:R-:W-:Y:S02]  /*8170*/  IMAD.IADD R14, R5, 0x1, R15 ;  /* 0x00000001050e7824 */ /* 0x000fe400078e020f */
[----:B-----5:R-:W-:-:S04]  /*8180*/  IMAD.WIDE.U32 R6, R11, R4, R6 ;  /* 0x000000040b067225 */ /* 0x020fc800078e0006 */
[----:B------:R-:W-:-:S04]  /*8190*/  IMAD.WIDE.U32 R4, R4, R13, RZ ;  /* 0x0000000d04047225 */ /* 0x000fc800078e00ff */
[C---:B------:R-:W-:Y:S01]  /*81a0*/  IMAD R15, R14.reuse, R11, RZ ;  /* 0x0000000b0e0f7224 */ /* 0x040fe200078e02ff */
[----:B------:R-:W-:Y:S01]  /*81b0*/  IADD3 R11, PT, PT, R3, 0x5, RZ ;  /* 0x00000005030b7810 */ /* 0x000fe20007ffe0ff */
[----:B------:R-:W-:Y:S02]  /*81c0*/  IMAD R13, R14, R13, RZ ;  /* 0x0000000d0e0d7224 */ /* 0x000fe400078e02ff */
[----:B------:R-:W-:Y:S01]  /*81d0*/  IMAD.IADD R7, R7, 0x1, R15 ;  /* 0x0000000107077824 */ /* 0x000fe200078e020f */
[----:B------:R-:W-:Y:S01]  /*81e0*/  LOP3.LUT R11, R11, 0xff, RZ, 0xc0, !PT ;  /* 0x000000ff0b0b7812 */ /* 0x000fe200078ec0ff */
[----:B------:R-:W-:Y:S02]  /*81f0*/  IMAD.IADD R12, R5, 0x1, R13 ;  /* 0x00000001050c7824 */ /* 0x000fe400078e020d */
[----:B------:R-:W-:-:S04]  /*8200*/  IMAD.WIDE.U32 R6, R0, R4, R6 ;  /* 0x0000000400067225 */ /* 0x000fc800078e0006 */
[----:B------:R-:W-:Y:S02]  /*8210*/  IMAD R13, R12, R0, RZ ;  /* 0x000000000c0d7224 */ /* 0x000fe400078e02ff */
[----:B------:R-:W-:Y:S02]  /*8220*/  VIADD R0, R3, 0x6 ;  /* 0x0000000603007836 */ /* 0x000fe40000000000 */
[----:B------:R-:W-:-:S04]  /*8230*/  IMAD.WIDE.U32 R4, R4, R11, RZ ;  /* 0x0000000b04047225 */ /* 0x000fc800078e00ff */
[----:B------:R-:W-:Y:S01]  /*8240*/  IMAD R15, R12, R11, RZ ;  /* 0x0000000b0c0f7224 */ /* 0x000fe200078e02ff */
[----:B------:R-:W-:Y:S01]  /*8250*/  LOP3.LUT R11, R0, 0xff, RZ, 0xc0, !PT ;  /* 0x000000ff000b7812 */ /* 0x000fe200078ec0ff */
[----:B------:R-:W-:Y:S02]  /*8260*/  IMAD.IADD R7, R7, 0x1, R13 ;  /* 0x0000000107077824 */ /* 0x000fe400078e020d */
[----:B------:R-:W-:Y:S02]  /*8270*/  IMAD.IADD R0, R5, 0x1, R15 ;  /* 0x0000000105007824 */ /* 0x000fe400078e020f */
[----:B------:R-:W-:-:S04]  /*8280*/  IMAD.WIDE.U32 R6, R9, R4, R6 ;  /* 0x0000000409067225 */ /* 0x000fc800078e0006 */
[----:B------:R-:W-:-:S04]  /*8290*/  IMAD.WIDE.U32 R4, R4, R11, RZ ;  /* 0x0000000b04047225 */ /* 0x000fc800078e00ff */
[C---:B------:R-:W-:Y:S02]  /*82a0*/  IMAD R9, R0.reuse, R9, RZ ;  /* 0x0000000900097224 */ /* 0x040fe400078e02ff */
[----:B------:R-:W-:Y:S01]  /*82b0*/  IMAD R11, R0, R11, RZ ;  /* 0x0000000b000b7224 */ /* 0x000fe200078e02ff */
[----:B------:R-:W-:Y:S01]  /*82c0*/  IADD3 R0, PT, PT, R3, 0x7, RZ ;  /* 0x0000000703007810 */ /* 0x000fe20007ffe0ff */
[----:B------:R-:W-:Y:S02]  /*82d0*/  IMAD.IADD R13, R7, 0x1, R9 ;  /* 0x00000001070d7824 */ /* 0x000fe400078e0209 */
[----:B------:R-:W-:Y:S01]  /*82e0*/  VIADD R3, R3, 0x8 ;  /* 0x0000000803037836 */ /* 0x000fe20000000000 */
[----:B------:R-:W-:Y:S01]  /*82f0*/  LOP3.LUT R9, R0, 0xff, RZ, 0xc0, !PT ;  /* 0x000000ff00097812 */ /* 0x000fe200078ec0ff */
[----:B------:R-:W-:Y:S02]  /*8300*/  IMAD.IADD R0, R5, 0x1, R11 ;  /* 0x0000000105007824 */ /* 0x000fe400078e020b */
[----:B------:R-:W-:-:S02]  /*8310*/  IMAD.MOV.U32 R12, RZ, RZ, R6 ;  /* 0x000000ffff0c7224 */ /* 0x000fc400078e0006 */
[----:B------:R-:W-:-:S04]  /*8320*/  IMAD.WIDE.U32 R6, R4, R9, RZ ;  /* 0x0000000904067225 */ /* 0x000fc800078e00ff */
[C---:B------:R-:W-:Y:S02]  /*8330*/  IMAD R11, R0.reuse, R9, RZ ;  /* 0x00000009000b7224 */ /* 0x040fe400078e02ff */
[----:B------:R-:W-:Y:S01]  /*8340*/  IMAD R9, R0, R10, RZ ;  /* 0x0000000a00097224 */ /* 0x000fe200078e02ff */
[----:B------:R-:W-:Y:S01]  /*8350*/  LOP3.LUT R0, R3, 0xff, RZ, 0xc0, !PT ;  /* 0x000000ff03007812 */ /* 0x000fe200078ec0ff */
[----:B------:R-:W-:-:S03]  /*8360*/  IMAD.WIDE.U32 R4, R10, R4, R12 ;  /* 0x000000040a047225 */ /* 0x000fc600078e000c */
[----:B------:R-:W-:Y:S01]  /*8370*/  ISETP.NE.AND P0, PT, R0, R29, PT ;  /* 0x0000001d0000720c */ /* 0x000fe20003f05270 */
[----:B------:R-:W-:Y:S01]  /*8380*/  IMAD.IADD R7, R7, 0x1, R11 ;  /* 0x0000000107077824 */ /* 0x000fe200078e020b */
[----:B------:R-:W-:-:S03]  /*8390*/  IADD3 R5, PT, PT, R5, R9, RZ ;  /* 0x0000000905057210 */ /* 0x000fc60007ffe0ff */
[----:B------:R-:W-:Y:S02]  /*83a0*/  IMAD R15, R7, R8, RZ ;  /* 0x00000008070f7224 */ /* 0x000fe400078e02ff */
[----:B------:R-:W-:-:S04]  /*83b0*/  IMAD.WIDE.U32 R8, R8, R6, R4 ;  /* 0x0000000608087225 */ /* 0x000fc800078e0004 */
[----:B------:R-:W-:Y:S02]  /*83c0*/  IMAD.IADD R15, R9, 0x1, R15 ;  /* 0x00000001090f7824 */ /* 0x000fe400078e020f */
[----:B------:R-:W-:Y:S01]  /*83d0*/  IMAD.MOV.U32 R14, RZ, RZ, R8 ;  /* 0x000000ffff0e7224 */ /* 0x000fe200078e0008 */
[----:B------:R-:W-:Y:S06]  /*83e0*/  @P0 BRA `(.L_x_128) ;  /* 0xfffffff800b00947 */ /* 0x000fec000383ffff */
[----:B------:R-:W-:Y:S05]  /*83f0*/  BSYNC.RECONVERGENT B0 ;  /* 0x0000000000007941 */ /* 0x000fea0003800200 */
.L_x_127:
[----:B------:R-:W-:-:S07]  /*8400*/  PRMT R4, R29, 0x7610, R4 ;  /* 0x000076101d047816 */ /* 0x000fce0000000004 */
.L_x_126:
[----:B------:R-:W-:-:S13]  /*8410*/  LOP3.LUT P0, RZ, R27, 0x7, RZ, 0xc0, !PT ;  /* 0x000000071bff7812 */ /* 0x000fda000780c0ff */
[----:B------:R-:W-:Y:S05]  /*8420*/  @!P0 BRA `(.L_x_116) ;  /* 0x0000000400708947 */ /* 0x000fea0003800000 */
[----:B------:R-:W-:-:S05]  /*8430*/  VIADD R27, R16, 0xffffffff ;  /* 0xffffffff101b7836 */ /* 0x000fca0000000000 */
[C---:B------:R-:W-:Y:S02]  /*8440*/  LOP3.LUT R0, R27.reuse, 0x7, RZ, 0xc0, !PT ;  /* 0x000000071b007812 */ /* 0x040fe400078ec0ff */
[----:B------:R-:W-:-:S03]  /*8450*/  LOP3.LUT P1, RZ, R27, 0x3, RZ, 0xc0, !PT ;  /* 0x000000031bff7812 */ /* 0x000fc6000782c0ff */
[----:B------:R-:W-:-:S05]  /*8460*/  VIADD R0, R0, 0xffffffff ;  /* 0xffffffff00007836 */ /* 0x000fca0000000000 */
[----:B------:R-:W-:-:S04]  /*8470*/  LOP3.LUT R0, R0, 0xffff, RZ, 0xc0, !PT ;  /* 0x0000ffff00007812 */ /* 0x000fc800078ec0ff */
[----:B------:R-:W-:-:S13]  /*8480*/  ISETP.GE.U32.AND P0, PT, R0, 0x3, PT ;  /* 0x000000030000780c */ /* 0x000fda0003f06070 */
[----:B------:R-:W-:Y:S05]  /*8490*/  @!P0 BRA `(.L_x_129) ;  /* 0x0000000000a48947 */ /* 0x000fea0003800000 */
[----:B------:R-:W-:-:S04]  /*84a0*/  LOP3.LUT R0, R4, 0xffff, RZ, 0xc0, !PT ;  /* 0x0000ffff04007812 */ /* 0x000fc800078ec0ff */
[----:B------:R-:W-:-:S04]  /*84b0*/  LOP3.LUT R0, RZ, R0, RZ, 0x33, !PT ;  /* 0x00000000ff007212 */ /* 0x000fc800078e33ff */
[----:B------:R-:W-:-:S05]  /*84c0*/  IADD3 R10, PT, PT, R1, R0, R22 ;  /* 0x00000000010a7210 */ /* 0x000fca0007ffe016 */
[----:B------:R-:W2:Y:S04]  /*84d0*/  LDL.U8 R11, [R10] ;  /* 0x000000000a0b7983 */ /* 0x000ea80000100000 */
[----:B------:R-:W3:Y:S04]  /*84e0*/  LDL.U8 R13, [R10+-0x1] ;  /* 0xffffff000a0d7983 */ /* 0x000ee80000100000 */
[----:B------:R-:W4:Y:S04]  /*84f0*/  LDL.U8 R5, [R10+-0x2] ;  /* 0xfffffe000a057983 */ /* 0x000f280000100000 */
[----:B------:R3:W5:Y:S01]  /*8500*/  LDL.U8 R3, [R10+-0x3] ;  /* 0xfffffd000a037983 */ /* 0x0007620000100000 */
[----:B------:R-:W-:-:S04]  /*8510*/  VIMNMX.U16x2 R0, PT, PT, R4, 0x10001, !PT ;  /* 0x0001000104007848 */ /* 0x000fc80007fe0200 */
[----:B------:R-:W-:-:S05]  /*8520*/  LOP3.LUT R0, R0, 0xffff, RZ, 0xc0, !PT ;  /* 0x0000ffff00007812 */ /* 0x000fca00078ec0ff */
[-C--:B------:R-:W-:Y:S02]  /*8530*/  IMAD R9, R7, R0.reuse, RZ ;  /* 0x0000000007097224 */ /* 0x080fe400078e02ff */
[----:B------:R-:W-:-:S04]  /*8540*/  IMAD.WIDE.U32 R6, R6, R0, RZ ;  /* 0x0000000006067225 */ /* 0x000fc800078e00ff */
[----:B------:R-:W-:Y:S01]  /*8550*/  VIADD R0, R4, 0x1 ;  /* 0x0000000104007836 */ /* 0x000fe20000000000 */
[----:B------:R-:W-:-:S04]  /*8560*/  IADD3 R12, PT, PT, R7, R9, RZ ;  /* 0x00000009070c7210 */ /* 0x000fc80007ffe0ff */
[----:B------:R-:W-:Y:S01]  /*8570*/  LOP3.LUT R21, R0, 0xff, RZ, 0xc0, !PT ;  /* 0x000000ff00157812 */ /* 0x000fe200078ec0ff */
[----:B------:R-:W-:Y:S02]  /*8580*/  VIADD R0, R4, 0x2 ;  /* 0x0000000204007836 */ /* 0x000fe40000000000 */
[----:B--2---:R-:W-:-:S03]  /*8590*/  IMAD.WIDE.U32 R8, R11, R6, R14 ;  /* 0x000000060b087225 */ /* 0x004fc600078e000e */
[----:B------:R-:W-:Y:S01]  /*85a0*/  LOP3.LUT R15, R0, 0xff, RZ, 0xc0, !PT ;  /* 0x000000ff000f7812 */ /* 0x000fe200078ec0ff */
[----:B------:R-:W-:Y:S02]  /*85b0*/  IMAD R11, R12, R11, RZ ;  /* 0x0000000b0c0b7224 */ /* 0x000fe400078e02ff */
[----:B------:R-:W-:-:S04]  /*85c0*/  IMAD.WIDE.U32 R6, R6, R21, RZ ;  /* 0x0000001506067225 */ /* 0x000fc800078e00ff */
[----:B------:R-:W-:Y:S02]  /*85d0*/  IMAD R21, R12, R21, RZ ;  /* 0x000000150c157224 */ /* 0x000fe400078e02ff */
[----:B------:R-:W-:Y:S02]  /*85e0*/  IMAD.IADD R9, R9, 0x1, R11 ;  /* 0x0000000109097824 */ /* 0x000fe400078e020b */
[----:B------:R-:W-:Y:S02]  /*85f0*/  IMAD.IADD R0, R7, 0x1, R21 ;  /* 0x0000000107007824 */ /* 0x000fe400078e0215 */
[----:B---3--:R-:W-:-:S04]  /*8600*/  IMAD.WIDE.U32 R10, R13, R6, R8 ;  /* 0x000000060d0a7225 */ /* 0x008fc800078e0008 */
[----:B------:R-:W-:-:S04]  /*8610*/  IMAD.WIDE.U32 R8, R6, R15, RZ ;  /* 0x0000000f06087225 */ /* 0x000fc800078e00ff */
[C---:B------:R-:W-:Y:S02]  /*8620*/  IMAD R13, R0.reuse, R13, RZ ;  /* 0x0000000d000d7224 */ /* 0x040fe400078e02ff */
[----:B------:R-:W-:Y:S02]  /*8630*/  IMAD R15, R0, R15, RZ ;  /* 0x0000000f000f7224 */ /* 0x000fe400078e02ff */
[C---:B------:R-:W-:Y:S02]  /*8640*/  VIADD R0, R4.reuse, 0x3 ;  /* 0x0000000304007836 */ /* 0x040fe40000000000 */
[----:B------:R-:W-:Y:S02]  /*8650*/  IMAD.IADD R11, R11, 0x1, R13 ;  /* 0x000000010b0b7824 */ /* 0x000fe400078e020d */
[----:B------:R-:W-:Y:S01]  /*8660*/  VIADD R4, R4, 0x4 ;  /* 0x0000000404047836 */ /* 0x000fe20000000000 */
[----:B------:R-:W-:Y:S02]  /*8670*/  LOP3.LUT R13, R0, 0xff, RZ, 0xc0, !PT ;  /* 0x000000ff000d7812 */ /* 0x000fe400078ec0ff */
[----:B------:R-:W-:-:S03]  /*8680*/  IADD3 R0, PT, PT, R9, R15, RZ ;  /* 0x0000000f09007210 */ /* 0x000fc60007ffe0ff */
[----:B------:R-:W-:-:S04]  /*8690*/  IMAD.WIDE.U32 R6, R8, R13, RZ ;  /* 0x0000000d08067225 */ /* 0x000fc800078e00ff */
[C---:B------:R-:W-:Y:S02]  /*86a0*/  IMAD R15, R0.reuse, R13, RZ ;  /* 0x0000000d000f7224 */ /* 0x040fe400078e02ff */
[----:B----4-:R-:W-:Y:S02]  /*86b0*/  IMAD R13, R0, R5, RZ ;  /* 0x00000005000d7224 */ /* 0x010fe400078e02ff */
[----:B------:R-:W-:-:S04]  /*86c0*/  IMAD.WIDE.U32 R8, R5, R8, R10 ;  /* 0x0000000805087225 */ /* 0x000fc800078e000a */
[----:B------:R-:W-:Y:S02]  /*86d0*/  IMAD.IADD R7, R7, 0x1, R15 ;  /* 0x0000000107077824 */ /* 0x000fe400078e020f */
[----:B------:R-:W-:Y:S02]  /*86e0*/  IMAD.IADD R9, R9, 0x1, R13 ;  /* 0x0000000109097824 */ /* 0x000fe400078e020d */
[----:B-----5:R-:W-:Y:S02]  /*86f0*/  IMAD R15, R7, R3, RZ ;  /* 0x00000003070f7224 */ /* 0x020fe400078e02ff */
[----:B------:R-:W-:-:S04]  /*8700*/  IMAD.WIDE.U32 R8, R3, R6, R8 ;  /* 0x0000000603087225 */ /* 0x000fc800078e0008 */
[----:B------:R-:W-:Y:S02]  /*8710*/  IMAD.IADD R15, R9, 0x1, R15 ;  /* 0x00000001090f7824 */ /* 0x000fe400078e020f */
[----:B------:R-:W-:-:S07]  /*8720*/  IMAD.MOV.U32 R14, RZ, RZ, R8 ;  /* 0x000000ffff0e7224 */ /* 0x000fce00078e0008 */
.L_x_129:
[----:B------:R-:W-:Y:S05]  /*8730*/  @!P1 BRA `(.L_x_116) ;  /* 0x0000000000ac9947 */ /* 0x000fea0003800000 */
[C---:B------:R-:W-:Y:S02]  /*8740*/  LOP3.LUT R0, R28.reuse, 0x3, RZ, 0xc0, !PT ;  /* 0x000000031c007812 */ /* 0x040fe400078ec0ff */
[----:B------:R-:W-:Y:S02]  /*8750*/  LOP3.LUT R3, R28, 0x1, RZ, 0xc0, !PT ;  /* 0x000000011c037812 */ /* 0x000fe400078ec0ff */
[----:B------:R-:W-:Y:S02]  /*8760*/  ISETP.NE.AND P0, PT, R0, 0x1, PT ;  /* 0x000000010000780c */ /* 0x000fe40003f05270 */
[----:B------:R-:W-:-:S11]  /*8770*/  ISETP.NE.U32.AND P1, PT, R3, 0x1, PT ;  /* 0x000000010300780c */ /* 0x000fd60003f25070 */
[----:B------:R-:W-:Y:S05]  /*8780*/  @!P0 BRA `(.L_x_130) ;  /* 0x0000000000608947 */ /* 0x000fea0003800000 */
[----:B------:R-:W-:-:S04]  /*8790*/  LOP3.LUT R0, R4, 0xffff, RZ, 0xc0, !PT ;  /* 0x0000ffff04007812 */ /* 0x000fc800078ec0ff */
[----:B------:R-:W-:-:S04]  /*87a0*/  LOP3.LUT R0, R0, 0xffffff00, RZ, 0xcf, !PT ;  /* 0xffffff0000007812 */ /* 0x000fc800078ecfff */
[----:B------:R-:W-:-:S05]  /*87b0*/  IADD3 R8, PT, PT, R1, R0, R22 ;  /* 0x0000000001087210 */ /* 0x000fca0007ffe016 */
[----:B------:R-:W2:Y:S04]  /*87c0*/  LDL.U8 R5, [R8] ;  /* 0x0000000008057983 */ /* 0x000ea80000100000 */
[----:B------:R2:W3:Y:S01]  /*87d0*/  LDL.U8 R3, [R8+-0x1] ;  /* 0xffffff0008037983 */ /* 0x0004e20000100000 */
[C---:B------:R-:W-:Y:S02]  /*87e0*/  LOP3.LUT R0, R4.reuse, 0xff, RZ, 0xc0, !PT ;  /* 0x000000ff04007812 */ /* 0x040fe400078ec0ff */
[C---:B------:R-:W-:Y:S01]  /*87f0*/  IADD3 R10, PT, PT, R4.reuse, 0x1, RZ ;  /* 0x00000001040a7810 */ /* 0x040fe20007ffe0ff */
[----:B------:R-:W-:Y:S01]  /*8800*/  VIADD R4, R4, 0x2 ;  /* 0x0000000204047836 */ /* 0x000fe20000000000 */
[----:B------:R-:W-:Y:S02]  /*8810*/  VIMNMX.U16x2 R0, PT, PT, R0, 0x10001, !PT ;  /* 0x0001000100007848 */ /* 0x000fe40007fe0200 */
[----:B------:R-:W-:-:S02]  /*8820*/  LOP3.LUT R11, R10, 0xff, RZ, 0xc0, !PT ;  /* 0x000000ff0a0b7812 */ /* 0x000fc400078ec0ff */
[----:B------:R-:W-:-:S05]  /*8830*/  LOP3.LUT R0, R0, 0xffff, RZ, 0xc0, !PT ;  /* 0x0000ffff00007812 */ /* 0x000fca00078ec0ff */
[-C--:B------:R-:W-:Y:S02]  /*8840*/  IMAD R9, R7, R0.reuse, RZ ;  /* 0x0000000007097224 */ /* 0x080fe400078e02ff */
[----:B------:R-:W-:-:S04]  /*8850*/  IMAD.WIDE.U32 R6, R6, R0, RZ ;  /* 0x0000000006067225 */ /* 0x000fc800078e00ff */
[----:B------:R-:W-:Y:S02]  /*8860*/  IMAD.IADD R0, R7, 0x1, R9 ;  /* 0x0000000107007824 */ /* 0x000fe400078e0209 */
[----:B--2---:R-:W-:-:S04]  /*8870*/  IMAD.WIDE.U32 R8, R5, R6, R14 ;  /* 0x0000000605087225 */ /* 0x004fc800078e000e */
[----:B------:R-:W-:-:S04]  /*8880*/  IMAD.WIDE.U32 R6, R6, R11, RZ ;  /* 0x0000000b06067225 */ /* 0x000fc800078e00ff */
[C---:B------:R-:W-:Y:S02]  /*8890*/  IMAD R5, R0.reuse, R5, RZ ;  /* 0x0000000500057224 */ /* 0x040fe400078e02ff */
[----:B------:R-:W-:Y:S02]  /*88a0*/  IMAD R11, R0, R11, RZ ;  /* 0x0000000b000b7224 */ /* 0x000fe400078e02ff */
[----:B------:R-:W-:Y:S02]  /*88b0*/  IMAD.IADD R9, R9, 0x1, R5 ;  /* 0x0000000109097824 */ /* 0x000fe400078e0205 */
[----:B------:R-:W-:Y:S02]  /*88c0*/  IMAD.IADD R7, R7, 0x1, R11 ;  /* 0x0000000107077824 */ /* 0x000fe400078e020b */
[----:B---3--:R-:W-:-:S04]  /*88d0*/  IMAD.WIDE.U32 R8, R3, R6, R8 ;  /* 0x0000000603087225 */ /* 0x008fc800078e0008 */
[----:B------:R-:W-:Y:S01]  /*88e0*/  IMAD R15, R7, R3, RZ ;  /* 0x00000003070f7224 */ /* 0x000fe200078e02ff */
[----:B------:R-:W-:-:S03]  /*88f0*/  MOV R14, R8 ;  /* 0x00000008000e7202 */ /* 0x000fc60000000f00 */
[----:B------:R-:W-:-:S07]  /*8900*/  IMAD.IADD R15, R9, 0x1, R15 ;  /* 0x00000001090f7824 */ /* 0x000fce00078e020f */
.L_x_130:
[----:B------:R-:W-:Y:S05]  /*8910*/  @P1 BRA `(.L_x_116) ;  /* 0x0000000000341947 */ /* 0x000fea0003800000 */
[----:B------:R-:W-:-:S04]  /*8920*/  LOP3.LUT R0, R4, 0xffff, RZ, 0xc0, !PT ;  /* 0x0000ffff04007812 */ /* 0x000fc800078ec0ff */
[----:B------:R-:W-:-:S04]  /*8930*/  LOP3.LUT R0, R0, 0xffffff00, RZ, 0xcf, !PT ;  /* 0xffffff0000007812 */ /* 0x000fc800078ecfff */
[----:B------:R-:W-:-:S06]  /*8940*/  IADD3 R3, PT, PT, R1, R0, R22 ;  /* 0x0000000001037210 */ /* 0x000fcc0007ffe016 */
[----:B------:R-:W2:Y:S01]  /*8950*/  LDL.U8 R3, [R3] ;  /* 0x0000000003037983 */ /* 0x000ea20000100000 */
[----:B------:R-:W-:-:S04]  /*8960*/  LOP3.LUT R4, R4, 0xff, RZ, 0xc0, !PT ;  /* 0x000000ff04047812 */ /* 0x000fc800078ec0ff */
[----:B------:R-:W-:-:S04]  /*8970*/  VIMNMX.U16x2 R0, PT, PT, R4, 0x10001, !PT ;  /* 0x0001000104007848 */ /* 0x000fc80007fe0200 */
[----:B------:R-:W-:-:S05]  /*8980*/  LOP3.LUT R0, R0, 0xffff, RZ, 0xc0, !PT ;  /* 0x0000ffff00007812 */ /* 0x000fca00078ec0ff */
[-C--:B------:R-:W-:Y:S02]  /*8990*/  IMAD R5, R7, R0.reuse, RZ ;  /* 0x0000000007057224 */ /* 0x080fe400078e02ff */
[----:B------:R-:W-:-:S04]  /*89a0*/  IMAD.WIDE.U32 R6, R6, R0, RZ ;  /* 0x0000000006067225 */ /* 0x000fc800078e00ff */
[----:B------:R-:W-:Y:S02]  /*89b0*/  IMAD.IADD R0, R7, 0x1, R5 ;  /* 0x0000000107007824 */ /* 0x000fe400078e0205 */
[----:B--2---:R-:W-:-:S04]  /*89c0*/  IMAD.WIDE.U32 R14, R3, R6, R14 ;  /* 0x00000006030e7225 */ /* 0x004fc800078e000e */
[----:B------:R-:W-:-:S04]  /*89d0*/  IMAD R5, R0, R3, RZ ;  /* 0x0000000300057224 */ /* 0x000fc800078e02ff */
[----:B------:R-:W-:-:S07]  /*89e0*/  IMAD.IADD R15, R15, 0x1, R5 ;  /* 0x000000010f0f7824 */ /* 0x000fce00078e0205 */
.L_x_116:
[----:B------:R-:W-:Y:S05]  /*89f0*/  BSYNC.RECONVERGENT B7 ;  /* 0x0000000000077941 */ /* 0x000fea0003800200 */
.L_x_115:
[----:B------:R-:W2:Y:S02]  /*8a00*/  LDCU.64 UR4, c[0x0][0x380] ;  /* 0x00007000ff0477ac */ /* 0x000ea40008000a00 */
[----:B--2--5:R-:W-:-:S04]  /*8a10*/  LEA R4, P0, R14, UR4, 0x1 ;  /* 0x000000040e047c11 */ /* 0x024fc8000f8008ff */
[----:B------:R-:W-:-:S05]  /*8a20*/  LEA.HI.X R5, R14, UR5, R15, 0x1, P0 ;  /* 0x000000050e057c11 */ /* 0x000fca00080f0c0f */
[----:B------:R-:W2:Y:S02]  /*8a30*/  LDG.E.U8 R4, desc[UR36][R4.64] ;  /* 0x0000002404047981 */ /* 0x000ea4000c1e1100 */
[----:B--2---:R-:W-:-:S07]  /*8a40*/  VIADD R0, R4, 0x1 ;  /* 0x0000000104007836 */ /* 0x004fce0000000000 */
.L_x_114:
[----:B------:R-:W-:Y:S05]  /*8a50*/  BSYNC.RECONVERGENT B8 ;  /* 0x0000000000087941 */ /* 0x000fea0003800200 */
.L_x_113:
[----:B-----5:R-:W-:Y:S02]  /*8a60*/  LOP3.LUT R4, R33, 0xff, RZ, 0xc0, !PT ;  /* 0x000000ff21047812 */ /* 0x020fe400078ec0ff */
[----:B------:R-:W-:Y:S02]  /*8a70*/  LOP3.LUT R0, R0, 0xff, RZ, 0xc0, !PT ;  /* 0x000000ff00007812 */ /* 0x000fe400078ec0ff */
[----:B------:R-:W-:Y:S02]  /*8a80*/  ISETP.NE.AND P1, PT, R35, RZ, PT ;  /* 0x000000ff2300720c */ /* 0x000fe40003f25270 */
[CC--:B------:R-:W-:Y:S02]  /*8a90*/  ISETP.GE.U32.AND P0, PT, R0.reuse, R4.reuse, PT ;  /* 0x000000040000720c */ /* 0x0c0fe40003f06070 */
[----:B------:R-:W-:Y:S02]  /*8aa0*/  VIMNMX.U16x2 R0, PT, PT, R0, R4, PT ;  /* 0x0000000400007248 */ /* 0x000fe40003fe0200 */
[C---:B------:R-:W-:Y:S01]  /*8ab0*/  SEL R34, R26.reuse, R34, !P0 ;  /* 0x000000221a227207 */ /* 0x040fe20004000000 */
[----:B------:R-:W-:Y:S01]  /*8ac0*/  VIADD R26, R26, 0x1 ;  /* 0x000000011a1a7836 */ /* 0x000fe20000000000 */
[----:B------:R-:W-:-:S04]  /*8ad0*/  PRMT R33, R0, 0x7610, R33 ;  /* 0x0000761000217816 */ /* 0x000fc80000000021 */
[----:B------:R-:W-:-:S13]  /*8ae0*/  ISETP.LT.U32.AND P0, PT, R26, R16, PT ;  /* 0x000000101a00720c */ /* 0x000fda0003f01070 */
[----:B------:R-:W-:Y:S05]  /*8af0*/  @P1 BRA P0, `(.L_x_131) ;  /* 0xffffffe000101947 */ /* 0x000fea000003ffff */
[----:B------:R-:W-:Y:S05]  /*8b00*/  BSYNC.RECONVERGENT B9 ;  /* 0x0000000000097941 */ /* 0x000fea0003800200 */
.L_x_99:
[----:B------:R-:W-:-:S04]  /*8b10*/  PRMT R0, R33, 0x9910, RZ ;  /* 0x0000991021007816 */ /* 0x000fc800000000ff */
[----:B------:R-:W-:-:S13]  /*8b20*/  ISETP.NE.AND P0, PT, R0, 0xff, PT ;  /* 0x000000ff0000780c */ /* 0x000fda0003f05270 */
[----:B------:R-:W-:Y:S05]  /*8b30*/  @!P0 BREAK.RELIABLE B10 ;  /* 0x00000000000a8942 */ /* 0x000fea0003800100 */
[----:B------:R-:W-:Y:S05]  /*8b40*/  @!P0 BRA `(.L_x_132) ;  /* 0x0000000000348947 */ /* 0x000fea0003800000 */
.L_x_98:
[----:B------:R-:W-:Y:S05]  /*8b50*/  BSYNC.RELIABLE B10 ;  /* 0x00000000000a7941 */ /* 0x000fea0003800100 */
.L_x_97:
[----:B------:R-:W2:Y:S02]  /*8b60*/  LDCU.64 UR4, c[0x0][0x388] ;  /* 0x00007100ff0477ac */ /* 0x000ea40008000a00 */
[----:B--2---:R-:W-:-:S04]  /*8b70*/  LEA R4, P0, R2, UR4, 0x1 ;  /* 0x0000000402047c11 */ /* 0x004fc8000f8008ff */
[----:B------:R-:W-:-:S05]  /*8b80*/  LEA.HI.X R5, R2, UR5, R19, 0x1, P0 ;  /* 0x0000000502057c11 */ /* 0x000fca00080f0c13 */
[----:B------:R2:W-:Y:S04]  /*8b90*/  STG.E.U8 desc[UR36][R4.64], R33 ;  /* 0x0000002104007986 */ /* 0x0005e8000c101124 */
[----:B------:R2:W-:Y:S04]  /*8ba0*/  STG.E.U8 desc[UR36][R4.64+0x1], R34 ;  /* 0x0000012204007986 */ /* 0x0005e8000c101124 */
[----:B------:R-:W3:Y:S01]  /*8bb0*/  LDG.E.U8 R0, desc[UR36][R24.64+0x8] ;  /* 0x0000082418007981 */ /* 0x000ee2000c1e1100 */
[----:B------:R-:W-:-:S04]  /*8bc0*/  LOP3.LUT R3, R33, 0xffff, RZ, 0xc0, !PT ;  /* 0x0000ffff21037812 */ /* 0x000fc800078ec0ff */
[----:B---3--:R-:W-:-:S13]  /*8bd0*/  ISETP.GT.U32.AND P0, PT, R3, R0, PT ;  /* 0x000000000300720c */ /* 0x008fda0003f04070 */
[----:B------:R-:W-:Y:S01]  /*8be0*/  @P0 PRMT R7, R34, 0x7604, R33 ;  /* 0x0000760422070816 */ /* 0x000fe20000000021 */
[----:B------:R-:W-:-:S04]  /*8bf0*/  @P0 IMAD.MOV.U32 R3, RZ, RZ, R19 ;  /* 0x000000ffff030224 */ /* 0x000fc800078e0013 */
[----:B------:R2:W-:Y:S04]  /*8c00*/  @P0 STG.E.U16 desc[UR36][R24.64+0x8], R7 ;  /* 0x0000080718000986 */ /* 0x0005e8000c101524 */
[----:B------:R2:W-:Y:S02]  /*8c10*/  @P0 STG.E.64 desc[UR36][R24.64], R2 ;  /* 0x0000000218000986 */ /* 0x0005e4000c101b24 */
.L_x_132:
[----:B------:R-:W-:Y:S05]  /*8c20*/  BSYNC.RECONVERGENT B11 ;  /* 0x00000000000b7941 */ /* 0x000fea0003800200 */
.L_x_96:
[----:B------:R-:W-:-:S13]  /*8c30*/  ISETP.NE.AND P0, PT, R32, RZ, PT ;  /* 0x000000ff2000720c */ /* 0x000fda0003f05270 */
[----:B------:R-:W-:Y:S05]  /*8c40*/  @!P0 BRA `(.L_x_133) ;  /* 0xffffffd400608947 */ /* 0x000fea000383ffff */
[----:B------:R-:W-:Y:S05]  /*8c50*/  EXIT ;  /* 0x000000000000794d */ /* 0x000fea0003800000 */
        .weak           $__internal_0_$__cuda_sm20_div_u64
        .type           $__internal_0_$__cuda_sm20_div_u64,@function
        .size           $__internal_0_$__cuda_sm20_div_u64,(.L_x_135 - $__internal_0_$__cuda_sm20_div_u64)
$__internal_0_$__cuda_sm20_div_u64:
[----:B------:R-:W-:Y:S01]  /*8c60*/  MOV R32, R10 ;  /* 0x0000000a00207202 */ /* 0x000fe20000000f00 */
[----:B------:R-:W-:-:S04]  /*8c70*/  IMAD.MOV.U32 R33, RZ, RZ, R9 ;  /* 0x000000ffff217224 */ /* 0x000fc800078e0009 */
[----:B------:R-:W0:Y:S08]  /*8c80*/  I2F.U64.RP R30, R32 ;  /* 0x00000020001e7312 */ /* 0x000e300000309000 */
[----:B0-----:R-:W0:Y:S02]  /*8c90*/  MUFU.RCP R30, R30 ;  /* 0x0000001e001e7308 */ /* 0x001e240000001000 */
[----:B0-----:R-:W-:-:S06]  /*8ca0*/  VIADD R15, R30, 0x1ffffffe ;  /* 0x1ffffffe1e0f7836 */ /* 0x001fcc0000000000 */
[----:B------:R-:W0:Y:S02]  /*8cb0*/  F2I.U64.TRUNC R14, R15 ;  /* 0x0000000f000e7311 */ /* 0x000e24000020d800 */
[----:B0-----:R-:W-:-:S04]  /*8cc0*/  IMAD.WIDE.U32 R20, R14, R10, RZ ;  /* 0x0000000a0e147225 */ /* 0x001fc800078e00ff */
[C---:B------:R-:W-:Y:S01]  /*8cd0*/  IMAD R29, R14.reuse, R9, R21 ;  /* 0x000000090e1d7224 */ /* 0x040fe200078e0215 */
[----:B------:R-:W-:Y:S01]  /*8ce0*/  IADD3 R31, P0, PT, RZ, -R20, RZ ;  /* 0x80000014ff1f7210 */ /* 0x000fe20007f1e0ff */
[----:B------:R-:W-:Y:S02]  /*8cf0*/  IMAD.MOV.U32 R21, RZ, RZ, R14 ;  /* 0x000000ffff157224 */ /* 0x000fe400078e000e */
[----:B------:R-:W-:Y:S02]  /*8d00*/  IMAD R29, R15, R10, R29 ;  /* 0x0000000a0f1d7224 */ /* 0x000fe400078e021d */
[----:B------:R-:W-:-:S04]  /*8d10*/  IMAD.HI.U32 R20, R14, R31, RZ ;  /* 0x0000001f0e147227 */ /* 0x000fc800078e00ff */
[----:B------:R-:W-:-:S04]  /*8d20*/  IMAD.X R29, RZ, RZ, ~R29, P0 ;  /* 0x000000ffff1d7224 */ /* 0x000fc800000e0e1d */
[----:B------:R-:W-:-:S04]  /*8d30*/  IMAD.WIDE.U32 R20, P0, R14, R29, R20 ;  /* 0x0000001d0e147225 */ /* 0x000fc80007800014 */
[C---:B------:R-:W-:Y:S02]  /*8d40*/  IMAD R14, R15.reuse, R29, RZ ;  /* 0x0000001d0f0e7224 */ /* 0x040fe400078e02ff */
[----:B------:R-:W-:-:S04]  /*8d50*/  IMAD.HI.U32 R21, P1, R15, R31, R20 ;  /* 0x0000001f0f157227 */ /* 0x000fc80007820014 */
[----:B------:R-:W-:Y:S01]  /*8d60*/  IMAD.HI.U32 R29, R15, R29, RZ ;  /* 0x0000001d0f1d7227 */ /* 0x000fe200078e00ff */
[----:B------:R-:W-:-:S03]  /*8d70*/  IADD3 R21, P2, PT, R14, R21, RZ ;  /* 0x000000150e157210 */ /* 0x000fc60007f5e0ff */
[----:B------:R-:W-:Y:S02]  /*8d80*/  IMAD.X R15, R29, 0x1, R15, P0 ;  /* 0x000000011d0f7824 */ /* 0x000fe400000e060f */
[----:B------:R-:W-:-:S03]  /*8d90*/  IMAD.WIDE.U32 R30, R21, R10, RZ ;  /* 0x0000000a151e7225 */ /* 0x000fc600078e00ff */
[----:B------:R-:W-:Y:S01]  /*8da0*/  IADD3.X R15, PT, PT, RZ, RZ, R15, P2, P1 ;  /* 0x000000ffff0f7210 */ /* 0x000fe200017e240f */
[----:B------:R-:W-:Y:S01]  /*8db0*/  IMAD R14, R21, R9, R31 ;  /* 0x00000009150e7224 */ /* 0x000fe200078e021f */
[----:B------:R-:W-:-:S03]  /*8dc0*/  IADD3 R29, P0, PT, RZ, -R30, RZ ;  /* 0x8000001eff1d7210 */ /* 0x000fc60007f1e0ff */
[----:B------:R-:W-:Y:S02]  /*8dd0*/  IMAD R14, R15, R10, R14 ;  /* 0x0000000a0f0e7224 */ /* 0x000fe400078e020e */
[----:B------:R-:W-:-:S03]  /*8de0*/  IMAD.HI.U32 R20, R21, R29, RZ ;  /* 0x0000001d15147227 */ /* 0x000fc600078e00ff */
[----:B------:R-:W-:-:S05]  /*8df0*/  IADD3.X R14, PT, PT, RZ, ~R14, RZ, P0, !PT ;  /* 0x8000000eff0e7210 */ /* 0x000fca00007fe4ff */
[----:B------:R-:W-:-:S04]  /*8e00*/  IMAD.WIDE.U32 R20, P0, R21, R14, R20 ;  /* 0x0000000e15147225 */ /* 0x000fc80007800014 */
[C---:B------:R-:W-:Y:S02]  /*8e10*/  IMAD R30, R15.reuse, R14, RZ ;  /* 0x0000000e0f1e7224 */ /* 0x040fe400078e02ff */
[----:B------:R-:W-:-:S04]  /*8e20*/  IMAD.HI.U32 R21, P1, R15, R29, R20 ;  /* 0x0000001d0f157227 */ /* 0x000fc80007820014 */
[----:B------:R-:W-:Y:S01]  /*8e30*/  IMAD.HI.U32 R14, R15, R14, RZ ;  /* 0x0000000e0f0e7227 */ /* 0x000fe200078e00ff */
[----:B------:R-:W-:-:S03]  /*8e40*/  IADD3 R21, P2, PT, R30, R21, RZ ;  /* 0x000000151e157210 */ /* 0x000fc60007f5e0ff */
[----:B------:R-:W-:Y:S02]  /*8e50*/  IMAD.X R20, R14, 0x1, R15, P0 ;  /* 0x000000010e147824 */ /* 0x000fe400000e060f */
[----:B------:R-:W-:-:S03]  /*8e60*/  IMAD.HI.U32 R14, R21, R12, RZ ;  /* 0x0000000c150e7227 */ /* 0x000fc600078e00ff */
[----:B------:R-:W-:Y:S01]  /*8e70*/  IADD3.X R20, PT, PT, RZ, RZ, R20, P2, P1 ;  /* 0x000000ffff147210 */ /* 0x000fe200017e2414 */
[----:B------:R-:W-:Y:S02]  /*8e80*/  IMAD.MOV.U32 R15, RZ, RZ, RZ ;  /* 0x000000ffff0f7224 */ /* 0x000fe400078e00ff */
[----:B------:R-:W-:-:S04]  /*8e90*/  IMAD.WIDE.U32 R14, R21, R11, R14 ;  /* 0x0000000b150e7225 */ /* 0x000fc800078e000e */
[C---:B------:R-:W-:Y:S02]  /*8ea0*/  IMAD R21, R20.reuse, R11, RZ ;  /* 0x0000000b14157224 */ /* 0x040fe400078e02ff */
[----:B------:R-:W-:-:S04]  /*8eb0*/  IMAD.HI.U32 R14, P0, R20, R12, R14 ;  /* 0x0000000c140e7227 */ /* 0x000fc8000780000e */
[----:B------:R-:W-:Y:S01]  /*8ec0*/  IMAD.HI.U32 R15, R20, R11, RZ ;  /* 0x0000000b140f7227 */ /* 0x000fe200078e00ff */
[----:B------:R-:W-:-:S03]  /*8ed0*/  IADD3 R14, P1, PT, R21, R14, RZ ;  /* 0x0000000e150e7210 */ /* 0x000fc60007f3e0ff */
[----:B------:R-:W-:Y:S02]  /*8ee0*/  IMAD.X R15, RZ, RZ, R15, P0 ;  /* 0x000000ffff0f7224 */ /* 0x000fe400000e060f */
[----:B------:R-:W-:-:S04]  /*8ef0*/  IMAD.WIDE.U32 R30, R14, R10, RZ ;  /* 0x0000000a0e1e7225 */ /* 0x000fc800078e00ff */
[----:B------:R-:W-:Y:S01]  /*8f00*/  IMAD.X R15, RZ, RZ, R15, P1 ;  /* 0x000000ffff0f7224 */ /* 0x000fe200008e060f */
[----:B------:R-:W-:Y:S01]  /*8f10*/  IADD3 R21, P1, PT, -R30, R12, RZ ;  /* 0x0000000c1e157210 */ /* 0x000fe20007f3e1ff */
[----:B------:R-:W-:-:S03]  /*8f20*/  IMAD R20, R14, R9, R31 ;  /* 0x000000090e147224 */ /* 0x000fc600078e021f */
[-C--:B------:R-:W-:Y:S01]  /*8f30*/  ISETP.GE.U32.AND P0, PT, R21, R10.reuse, PT ;  /* 0x0000000a1500720c */ /* 0x080fe20003f06070 */
[----:B------:R-:W-:-:S04]  /*8f40*/  IMAD R12, R15, R10, R20 ;  /* 0x0000000a0f0c7224 */ /* 0x000fc800078e0214 */
[----:B------:R-:W-:Y:S01]  /*8f50*/  IMAD.X R12, R11, 0x1, ~R12, P1 ;  /* 0x000000010b0c7824 */ /* 0x000fe200008e0e0c */
[----:B------:R-:W-:Y:S02]  /*8f60*/  IADD3 R11, P2, PT, R14, 0x1, RZ ;  /* 0x000000010e0b7810 */ /* 0x000fe40007f5e0ff */
[----:B------:R-:W-:Y:S02]  /*8f70*/  IADD3 R20, P1, PT, -R10, R21, RZ ;  /* 0x000000150a147210 */ /* 0x000fe40007f3e1ff */
[----:B------:R-:W-:Y:S01]  /*8f80*/  ISETP.GE.U32.AND.EX P0, PT, R12, R9, PT, P0 ;  /* 0x000000090c00720c */ /* 0x000fe20003f06100 */
[----:B------:R-:W-:Y:S01]  /*8f90*/  IMAD.X R30, RZ, RZ, R15, P2 ;  /* 0x000000ffff1e7224 */ /* 0x000fe200010e060f */
[----:B------:R-:W-:Y:S02]  /*8fa0*/  IADD3.X R29, PT, PT, ~R9, R12, RZ, P1, !PT ;  /* 0x0000000c091d7210 */ /* 0x000fe40000ffe5ff */
[----:B------:R-:W-:Y:S02]  /*8fb0*/  SEL R21, R20, R21, P0 ;  /* 0x0000001514157207 */ /* 0x000fe40000000000 */
[----:B------:R-:W-:-:S02]  /*8fc0*/  SEL R11, R11, R14, P0 ;  /* 0x0000000e0b0b7207 */ /* 0x000fc40000000000 */
[----:B------:R-:W-:Y:S02]  /*8fd0*/  SEL R12, R29, R12, P0 ;  /* 0x0000000c1d0c7207 */ /* 0x000fe40000000000 */
[----:B------:R-:W-:Y:S02]  /*8fe0*/  SEL R30, R30, R15, P0 ;  /* 0x0000000f1e1e7207 */ /* 0x000fe40000000000 */
[----:B------:R-:W-:Y:S02]  /*8ff0*/  ISETP.GE.U32.AND P0, PT, R21, R10, PT ;  /* 0x0000000a1500720c */ /* 0x000fe40003f06070 */
[----:B------:R-:W-:Y:S02]  /*9000*/  IADD3 R14, P2, PT, R11, 0x1, RZ ;  /* 0x000000010b0e7810 */ /* 0x000fe40007f5e0ff */
[----:B------:R-:W-:Y:S02]  /*9010*/  ISETP.GE.U32.AND.EX P0, PT, R12, R9, PT, P0 ;  /* 0x000000090c00720c */ /* 0x000fe40003f06100 */
[----:B------:R-:W-:Y:S01]  /*9020*/  ISETP.NE.U32.AND P1, PT, R10, RZ, PT ;  /* 0x000000ff0a00720c */ /* 0x000fe20003f25070 */
[----:B------:R-:W-:Y:S01]  /*9030*/  IMAD.X R15, RZ, RZ, R30, P2 ;  /* 0x000000ffff0f7224 */ /* 0x000fe200010e061e */
[----:B------:R-:W-:Y:S01]  /*9040*/  SEL R12, R14, R11, P0 ;  /* 0x0000000b0e0c7207 */ /* 0x000fe20000000000 */
[----:B------:R-:W-:Y:S01]  /*9050*/  IMAD.MOV.U32 R10, RZ, RZ, R0 ;  /* 0x000000ffff0a7224 */ /* 0x000fe200078e0000 */
[----:B------:R-:W-:Y:S01]  /*9060*/  ISETP.NE.AND.EX P1, PT, R9, RZ, PT, P1 ;  /* 0x000000ff0900720c */ /* 0x000fe20003f25310 */
[----:B------:R-:W-:Y:S01]  /*9070*/  IMAD.MOV.U32 R11, RZ, RZ, 0x0 ;  /* 0x00000000ff0b7424 */ /* 0x000fe200078e00ff */
[----:B------:R-:W-:-:S02]  /*9080*/  SEL R9, R15, R30, P0 ;  /* 0x0000001e0f097207 */ /* 0x000fc40000000000 */
[----:B------:R-:W-:Y:S02]  /*9090*/  SEL R12, R12, 0xffffffff, P1 ;  /* 0xffffffff0c0c7807 */ /* 0x000fe40000800000 */
[----:B------:R-:W-:Y:S01]  /*90a0*/  SEL R9, R9, 0xffffffff, P1 ;  /* 0xffffffff09097807 */ /* 0x000fe20000800000 */
[----:B------:R-:W-:Y:S06]  /*90b0*/  RET.REL.NODEC R10 `(run_permutations) ;  /* 0xffffff6c0ad07950 */ /* 0x000fec0003c3ffff */
.L_x_134:
[----:B------:R-:W-:-:S00]  /*90c0*/  BRA `(.L_x_134) ;  /* 0xfffffffc00fc7947 */ /* 0x000fc0000383ffff */
[----:B------:R-:W-:-:S00]  /*90d0*/  NOP ;  /* 0x0000000000007918 */ /* 0x000fc00000000000 */
        /* <DEDUP_REMOVED lines=10> */
.L_x_135:


//--------------------- .nv.global.init           --------------------------
	.section	.nv.global.init,"aw",@progbits
.nv.global.init:
	.type		$str$10,@object
	.size		$str$10,($str$3 - $str$10)
$str$10:
        /*0000*/ 	.byte	0x66, 0x61, 0x6c, 0x73, 0x65, 0x00
	.type		$str$3,@object
	.size		$str$3,($str$11 - $str$3)
$str$3:
        /*0006*/ 	.byte	0x69, 0x6e, 0x64, 0x65, 0x78, 0x20, 0x21, 0x3d, 0x20, 0x28, 0x75, 0x38, 0x29, 0x2d, 0x31, 0x00
	.type		$str$11,@object
	.size		$str$11,($str$4 - $str$11)
$str$11:
        /*0016*/ 	.byte	0x25, 0x6c, 0x6c, 0x75, 0x7c, 0x25, 0x6c, 0x6c, 0x75, 0x7c, 0x25, 0x6c, 0x6c, 0x75, 0x7c, 0x25
        /*0026*/ 	.byte	0x6c, 0x6c, 0x75, 0x0a, 0x00
	.type		$str$4,@object
	.size		$str$4,(__unnamed_2 - $str$4)
$str$4:
        /*002b*/ 	.byte	0x2f, 0x74, 0x6d, 0x70, 0x2f, 0x73, 0x61, 0x73, 0x73, 0x5f, 0x63, 0x75, 0x5f, 0x30, 0x34, 0x77
        /*003b*/ 	.byte	0x65, 0x36, 0x6d, 0x78, 0x6d, 0x2f, 0x6b, 0x2e, 0x63, 0x75, 0x00
	.type		__unnamed_2,@object
	.size		__unnamed_2,(__unnamed_1 - __unnamed_2)
__unnamed_2:
        /*0046*/ 	.byte	0x76, 0x6f, 0x69, 0x64, 0x20, 0x70, 0x65, 0x72, 0x6d, 0x75, 0x74, 0x61, 0x74, 0x65, 0x28, 0x75
        /*0056*/ 	.byte	0x6e, 0x73, 0x69, 0x67, 0x6e, 0x65, 0x64, 0x20, 0x63, 0x68, 0x61, 0x72, 0x20, 0x2a, 0x2c, 0x20
        /*0066*/ 	.byte	0x75, 0x6e, 0x73, 0x69, 0x67, 0x6e, 0x65, 0x64, 0x20, 0x63, 0x68, 0x61, 0x72, 0x2c, 0x20, 0x75
        /*0076*/ 	.byte	0x6e, 0x73, 0x69, 0x67, 0x6e, 0x65, 0x64, 0x20, 0x6c, 0x6f, 0x6e, 0x67, 0x20, 0x6c, 0x6f, 0x6e
        /*0086*/ 	.byte	0x67, 0x29, 0x00
	.type		__unnamed_1,@object
	.size		__unnamed_1,(.L_0 - __unnamed_1)
__unnamed_1:
        /*0089*/ 	.byte	0x75, 0x6e, 0x73, 0x69, 0x67, 0x6e, 0x65, 0x64, 0x20, 0x6c, 0x6f, 0x6e, 0x67, 0x20, 0x6c, 0x6f
        /*0099*/ 	.byte	0x6e, 0x67, 0x20, 0x65, 0x6e, 0x75, 0x6d, 0x65, 0x72, 0x61, 0x74, 0x65, 0x5f, 0x70, 0x65, 0x72
        /*00a9*/ 	.byte	0x6d, 0x75, 0x74, 0x61, 0x74, 0x69, 0x6f, 0x6e, 0x28, 0x75, 0x6e, 0x73, 0x69, 0x67, 0x6e, 0x65
        /*00b9*/ 	.byte	0x64, 0x20, 0x63, 0x68, 0x61, 0x72, 0x20, 0x2a, 0x2c, 0x20, 0x75, 0x6e, 0x73, 0x69, 0x67, 0x6e
        /*00c9*/ 	.byte	0x65, 0x64, 0x20, 0x63, 0x68, 0x61, 0x72, 0x20, 0x2a, 0x2c, 0x20, 0x75, 0x6e, 0x73, 0x69, 0x67
        /*00d9*/ 	.byte	0x6e, 0x65, 0x64, 0x20, 0x63, 0x68, 0x61, 0x72, 0x29, 0x00
.L_0:


//--------------------- .nv.shared.reserved.0     --------------------------
	.section	.nv.shared.reserved.0,"aw",@nobits
	.weak		__nv_reservedSMEM_offset_0_alias
	.size		__nv_reservedSMEM_offset_0_alias, 0, 64
	.other		__nv_reservedSMEM_offset_0_alias,@"STO_CUDA_RESERVED_SHARED STV_DEFAULT"
__nv_reservedSMEM_offset_0_alias:
	.zero		0
	.zero		64


//--------------------- .nv.constant0.run_permutations --------------------------
	.section	.nv.constant0.run_permutations,"a",@progbits
	.sectionflags	@""
	.align	4
.nv.constant0.run_permutations:
	.zero		936


//--------------------- SYMBOLS --------------------------

	.type		.nv.reservedSmem.offset0,@object
	.size		.nv.reservedSmem.offset0,0x4
	.type		vprintf,@function
	.type		__assertfail,@function
